	.headerflags	@"EF_CUDA_TEXMODE_UNIFIED EF_CUDA_64BIT_ADDRESS EF_CUDA_SM86 EF_CUDA_VIRTUAL_SM(EF_CUDA_SM86)"
	.elftype	@"ET_EXEC"


//--------------------- .nv.info                  --------------------------
	.section	.nv.info,"",@"SHT_CUDA_INFO"
	.align	4


	//----- nvinfo : EIATTR_REGCOUNT
	.align		4
        /*0000*/ 	.byte	0x04, 0x2f
        /*0002*/ 	.short	(.L_2 - .L_1)
	.align		4
.L_1:
        /*0004*/ 	.word	index@(triton_red_fused__to_copy_add_amax_amin_clamp_gelu_mul_reciprocal_13)
        /*0008*/ 	.word	0x0000003b


	//----- nvinfo : EIATTR_MIN_STACK_SIZE
	.align		4
.L_2:
        /*000c*/ 	.byte	0x04, 0x12
        /*000e*/ 	.short	(.L_4 - .L_3)
	.align		4
.L_3:
        /*0010*/ 	.word	index@(triton_red_fused__to_copy_add_amax_amin_clamp_gelu_mul_reciprocal_13)
        /*0014*/ 	.word	0x00000000


	//----- nvinfo : EIATTR_FRAME_SIZE
	.align		4
.L_4:
        /*0018*/ 	.byte	0x04, 0x11
        /*001a*/ 	.short	(.L_6 - .L_5)
	.align		4
.L_5:
        /*001c*/ 	.word	index@(triton_red_fused__to_copy_add_amax_amin_clamp_gelu_mul_reciprocal_13)
        /*0020*/ 	.word	0x00000000


	//----- nvinfo : EIATTR_MIN_STACK_SIZE
	.align		4
.L_6:
        /*0024*/ 	.byte	0x04, 0x12
        /*0026*/ 	.short	(.L_8 - .L_7)
	.align		4
.L_7:
        /*0028*/ 	.word	index@(triton_red_fused__to_copy_add_amax_amin_clamp_gelu_mul_reciprocal_13)
        /*002c*/ 	.word	0x00000000
.L_8:


//--------------------- .nv.info.triton_red_fused__to_copy_add_amax_amin_clamp_gelu_mul_reciprocal_13 --------------------------
	.section	.nv.info.triton_red_fused__to_copy_add_amax_amin_clamp_gelu_mul_reciprocal_13,"",@"SHT_CUDA_INFO"
	.sectionflags	@""
	.align	4


	//----- nvinfo : EIATTR_CUDA_API_VERSION
	.align		4
        /*0000*/ 	.byte	0x04, 0x37
        /*0002*/ 	.short	(.L_10 - .L_9)
.L_9:
        /*0004*/ 	.word	0x0000007c


	//----- nvinfo : EIATTR_SW2861232_WAR
	.align		4
.L_10:
        /*0008*/ 	.byte	0x01, 0x35
	.zero		2


	//----- nvinfo : EIATTR_PARAM_CBANK
	.align		4
        /*000c*/ 	.byte	0x04, 0x0a
        /*000e*/ 	.short	(.L_12 - .L_11)
	.align		4
.L_11:
        /*0010*/ 	.word	index@(.nv.constant0.triton_red_fused__to_copy_add_amax_amin_clamp_gelu_mul_reciprocal_13)
        /*0014*/ 	.short	0x0160
        /*0016*/ 	.short	0x0058


	//----- nvinfo : EIATTR_CBANK_PARAM_SIZE
	.align		4
.L_12:
        /*0018*/ 	.byte	0x03, 0x19
        /*001a*/ 	.short	0x0058


	//----- nvinfo : EIATTR_KPARAM_INFO
	.align		4
        /*001c*/ 	.byte	0x04, 0x17
        /*001e*/ 	.short	(.L_14 - .L_13)
.L_13:
        /*0020*/ 	.word	0x00000000
        /*0024*/ 	.short	0x000b
        /*0026*/ 	.short	0x0050
        /*0028*/ 	.byte	0x00, 0xf4, 0x21, 0x00


	//----- nvinfo : EIATTR_KPARAM_INFO
	.align		4
.L_14:
        /*002c*/ 	.byte	0x04, 0x17
        /*002e*/ 	.short	(.L_16 - .L_15)
.L_15:
        /*0030*/ 	.word	0x00000000
        /*0034*/ 	.short	0x000a
        /*0036*/ 	.short	0x004c
        /*0038*/ 	.byte	0x00, 0xf0, 0x11, 0x00


	//----- nvinfo : EIATTR_KPARAM_INFO
	.align		4
.L_16:
        /*003c*/ 	.byte	0x04, 0x17
        /*003e*/ 	.short	(.L_18 - .L_17)
.L_17:
        /*0040*/ 	.word	0x00000000
        /*0044*/ 	.short	0x0009
        /*0046*/ 	.short	0x0048
        /*0048*/ 	.byte	0x00, 0xf0, 0x11, 0x00


	//----- nvinfo : EIATTR_KPARAM_INFO
	.align		4
.L_18:
        /*004c*/ 	.byte	0x04, 0x17
        /*004e*/ 	.short	(.L_20 - .L_19)
.L_19:
        /*0050*/ 	.word	0x00000000
        /*0054*/ 	.short	0x0008
        /*0056*/ 	.short	0x0040
        /*0058*/ 	.byte	0x00, 0xf4, 0x21, 0x00


	//----- nvinfo : EIATTR_KPARAM_INFO
	.align		4
.L_20:
        /*005c*/ 	.byte	0x04, 0x17
        /*005e*/ 	.short	(.L_22 - .L_21)
.L_21:
        /*0060*/ 	.word	0x00000000
        /*0064*/ 	.short	0x0007
        /*0066*/ 	.short	0x0038
        /*0068*/ 	.byte	0x00, 0xf4, 0x21, 0x00


	//----- nvinfo : EIATTR_KPARAM_INFO
	.align		4
.L_22:
        /*006c*/ 	.byte	0x04, 0x17
        /*006e*/ 	.short	(.L_24 - .L_23)
.L_23:
        /*0070*/ 	.word	0x00000000
        /*0074*/ 	.short	0x0006
        /*0076*/ 	.short	0x0030
        /*0078*/ 	.byte	0x00, 0xf4, 0x21, 0x00


	//----- nvinfo : EIATTR_KPARAM_INFO
	.align		4
.L_24:
        /*007c*/ 	.byte	0x04, 0x17
        /*007e*/ 	.short	(.L_26 - .L_25)
.L_25:
        /*0080*/ 	.word	0x00000000
        /*0084*/ 	.short	0x0005
        /*0086*/ 	.short	0x0028
        /*0088*/ 	.byte	0x00, 0xf4, 0x21, 0x00


	//----- nvinfo : EIATTR_KPARAM_INFO
	.align		4
.L_26:
        /*008c*/ 	.byte	0x04, 0x17
        /*008e*/ 	.short	(.L_28 - .L_27)
.L_27:
        /*0090*/ 	.word	0x00000000
        /*0094*/ 	.short	0x0004
        /*0096*/ 	.short	0x0020
        /*0098*/ 	.byte	0x00, 0xf4, 0x21, 0x00


	//----- nvinfo : EIATTR_KPARAM_INFO
	.align		4
.L_28:
        /*009c*/ 	.byte	0x04, 0x17
        /*009e*/ 	.short	(.L_30 - .L_29)
.L_29:
        /*00a0*/ 	.word	0x00000000
        /*00a4*/ 	.short	0x0003
        /*00a6*/ 	.short	0x0018
        /*00a8*/ 	.byte	0x00, 0xf4, 0x21, 0x00


	//----- nvinfo : EIATTR_KPARAM_INFO
	.align		4
.L_30:
        /*00ac*/ 	.byte	0x04, 0x17
        /*00ae*/ 	.short	(.L_32 - .L_31)
.L_31:
        /*00b0*/ 	.word	0x00000000
        /*00b4*/ 	.short	0x0002
        /*00b6*/ 	.short	0x0010
        /*00b8*/ 	.byte	0x00, 0xf4, 0x21, 0x00


	//----- nvinfo : EIATTR_KPARAM_INFO
	.align		4
.L_32:
        /*00bc*/ 	.byte	0x04, 0x17
        /*00be*/ 	.short	(.L_34 - .L_33)
.L_33:
        /*00c0*/ 	.word	0x00000000
        /*00c4*/ 	.short	0x0001
        /*00c6*/ 	.short	0x0008
        /*00c8*/ 	.byte	0x00, 0xf4, 0x21, 0x00


	//----- nvinfo : EIATTR_KPARAM_INFO
	.align		4
.L_34:
        /*00cc*/ 	.byte	0x04, 0x17
        /*00ce*/ 	.short	(.L_36 - .L_35)
.L_35:
        /*00d0*/ 	.word	0x00000000
        /*00d4*/ 	.short	0x0000
        /*00d6*/ 	.short	0x0000
        /*00d8*/ 	.byte	0x00, 0xf4, 0x21, 0x00


	//----- nvinfo : EIATTR_MAXREG_COUNT
	.align		4
.L_36:
        /*00dc*/ 	.byte	0x03, 0x1b
        /*00de*/ 	.short	0x0040


	//----- nvinfo : EIATTR_COOP_GROUP_MASK_REGIDS
	.align		4
        /*00e0*/ 	.byte	0x04, 0x29
        /*00e2*/ 	.short	(.L_38 - .L_37)


	//   ....[0]....
.L_37:
        /*00e4*/ 	.word	0xffffffff


	//   ....[1]....
        /*00e8*/ 	.word	0xffffffff


	//   ....[2]....
        /*00ec*/ 	.word	0xffffffff


	//   ....[3]....
        /*00f0*/ 	.word	0xffffffff


	//   ....[4]....
        /*00f4*/ 	.word	0xffffffff


	//   ....[5]....
        /*00f8*/ 	.word	0xffffffff


	//   ....[6]....
        /*00fc*/ 	.word	0xffffffff


	//   ....[7]....
        /*0100*/ 	.word	0xffffffff


	//   ....[8]....
        /*0104*/ 	.word	0xffffffff


	//   ....[9]....
        /*0108*/ 	.word	0xffffffff


	//   ....[10]....
        /*010c*/ 	.word	0xffffffff


	//   ....[11]....
        /*0110*/ 	.word	0xffffffff


	//   ....[12]....
        /*0114*/ 	.word	0xffffffff


	//   ....[13]....
        /*0118*/ 	.word	0xffffffff


	//   ....[14]....
        /*011c*/ 	.word	0xffffffff


	//   ....[15]....
        /*0120*/ 	.word	0xffffffff


	//   ....[16]....
        /*0124*/ 	.word	0xffffffff


	//   ....[17]....
        /*0128*/ 	.word	0xffffffff


	//   ....[18]....
        /*012c*/ 	.word	0xffffffff


	//   ....[19]....
        /*0130*/ 	.word	0xffffffff


	//   ....[20]....
        /*0134*/ 	.word	0xffffffff


	//   ....[21]....
        /*0138*/ 	.word	0xffffffff


	//   ....[22]....
        /*013c*/ 	.word	0xffffffff


	//   ....[23]....
        /*0140*/ 	.word	0xffffffff


	//   ....[24]....
        /*0144*/ 	.word	0xffffffff


	//   ....[25]....
        /*0148*/ 	.word	0xffffffff


	//   ....[26]....
        /*014c*/ 	.word	0xffffffff


	//   ....[27]....
        /*0150*/ 	.word	0xffffffff


	//   ....[28]....
        /*0154*/ 	.word	0xffffffff


	//   ....[29]....
        /*0158*/ 	.word	0xffffffff


	//----- nvinfo : EIATTR_COOP_GROUP_INSTR_OFFSETS
	.align		4
.L_38:
        /*015c*/ 	.byte	0x04, 0x28
        /*015e*/ 	.short	(.L_40 - .L_39)


	//   ....[0]....
.L_39:
        /*0160*/ 	.word	0x00001e40


	//   ....[1]....
        /*0164*/ 	.word	0x00001e60


	//   ....[2]....
        /*0168*/ 	.word	0x00001ec0


	//   ....[3]....
        /*016c*/ 	.word	0x00001ee0


	//   ....[4]....
        /*0170*/ 	.word	0x00001f30


	//   ....[5]....
        /*0174*/ 	.word	0x00001f60


	//   ....[6]....
        /*0178*/ 	.word	0x00001fb0


	//   ....[7]....
        /*017c*/ 	.word	0x00001fe0


	//   ....[8]....
        /*0180*/ 	.word	0x00002030


	//   ....[9]....
        /*0184*/ 	.word	0x00002060


	//   ....[10]....
        /*0188*/ 	.word	0x00002260


	//   ....[11]....
        /*018c*/ 	.word	0x00002270


	//   ....[12]....
        /*0190*/ 	.word	0x000022f0


	//   ....[13]....
        /*0194*/ 	.word	0x00002320


	//   ....[14]....
        /*0198*/ 	.word	0x00002350


	//   ....[15]....
        /*019c*/ 	.word	0x000023a0


	//   ....[16]....
        /*01a0*/ 	.word	0x000023d0


	//   ....[17]....
        /*01a4*/ 	.word	0x00002410


	//   ....[18]....
        /*01a8*/ 	.word	0x00002460


	//   ....[19]....
        /*01ac*/ 	.word	0x00002490


	//   ....[20]....
        /*01b0*/ 	.word	0x000024d0


	//   ....[21]....
        /*01b4*/ 	.word	0x00002520


	//   ....[22]....
        /*01b8*/ 	.word	0x00002550


	//   ....[23]....
        /*01bc*/ 	.word	0x000025e0


	//   ....[24]....
        /*01c0*/ 	.word	0x00002600


	//   ....[25]....
        /*01c4*/ 	.word	0x00002740


	//   ....[26]....
        /*01c8*/ 	.word	0x000027a0


	//   ....[27]....
        /*01cc*/ 	.word	0x000027e0


	//   ....[28]....
        /*01d0*/ 	.word	0x00002820


	//   ....[29]....
        /*01d4*/ 	.word	0x00002860


	//----- nvinfo : EIATTR_EXIT_INSTR_OFFSETS
	.align		4
.L_40:
        /*01d8*/ 	.byte	0x04, 0x1c
        /*01da*/ 	.short	(.L_42 - .L_41)


	//   ....[0]....
.L_41:
        /*01dc*/ 	.word	0x00004190


	//----- nvinfo : EIATTR_REQNTID
	.align		4
.L_42:
        /*01e0*/ 	.byte	0x04, 0x10
        /*01e2*/ 	.short	(.L_44 - .L_43)
.L_43:
        /*01e4*/ 	.word	0x00000400
        /*01e8*/ 	.word	0x00000001
        /*01ec*/ 	.word	0x00000001


	//----- nvinfo : EIATTR_CRS_STACK_SIZE
	.align		4
.L_44:
        /*01f0*/ 	.byte	0x04, 0x1e
        /*01f2*/ 	.short	(.L_46 - .L_45)
.L_45:
        /*01f4*/ 	.word	0x00000000
.L_46:


//--------------------- .nv.callgraph             --------------------------
	.section	.nv.callgraph,"",@"SHT_CUDA_CALLGRAPH"
	.align	4
	.sectionentsize	8
	.align		4
        /*0000*/ 	.word	0x00000000
	.align		4
        /*0004*/ 	.word	0xffffffff
	.align		4
        /*0008*/ 	.word	0x00000000
	.align		4
        /*000c*/ 	.word	0xfffffffe
	.align		4
        /*0010*/ 	.word	0x00000000
	.align		4
        /*0014*/ 	.word	0xfffffffd
	.align		4
        /*0018*/ 	.word	0x00000000
	.align		4
        /*001c*/ 	.word	0xfffffffc


//--------------------- .nv.rel.action            --------------------------
	.section	.nv.rel.action,"",@"SHT_CUDA_RELOCINFO"
	.align	8
	.sectionentsize	8
        /*0000*/ 	.byte	0x73, 0x00, 0x00, 0x00, 0x00, 0x00, 0x00, 0x00, 0x00, 0x00, 0x00, 0x11, 0x25, 0x00, 0x05, 0x36


//--------------------- .nv.constant4             --------------------------
	.section	.nv.constant4,"a",@progbits
	.align	8
	.align		8
.nv.constant4:
        /*0000*/ 	.dword	_$_str


//--------------------- .nv.constant0.triton_red_fused__to_copy_add_amax_amin_clamp_gelu_mul_reciprocal_13 --------------------------
	.section	.nv.constant0.triton_red_fused__to_copy_add_amax_amin_clamp_gelu_mul_reciprocal_13,"a",@progbits
	.sectionflags	@""
	.align	4
.nv.constant0.triton_red_fused__to_copy_add_amax_amin_clamp_gelu_mul_reciprocal_13:
	.zero		440


//--------------------- .text.triton_red_fused__to_copy_add_amax_amin_clamp_gelu_mul_reciprocal_13 --------------------------
	.section	.text.triton_red_fused__to_copy_add_amax_amin_clamp_gelu_mul_reciprocal_13,"ax",@progbits
	.sectionflags	@"SHF_BARRIERS=1"
	.sectioninfo	@"SHI_REGISTERS=59"
	.align	128
        .global         triton_red_fused__to_copy_add_amax_amin_clamp_gelu_mul_reciprocal_13
        .type           triton_red_fused__to_copy_add_amax_amin_clamp_gelu_mul_reciprocal_13,@function
        .size           triton_red_fused__to_copy_add_amax_amin_clamp_gelu_mul_reciprocal_13,(.L_x_49 - triton_red_fused__to_copy_add_amax_amin_clamp_gelu_mul_reciprocal_13)
        .other          triton_red_fused__to_copy_add_amax_amin_clamp_gelu_mul_reciprocal_13,@"STO_CUDA_ENTRY STV_DEFAULT"
triton_red_fused__to_copy_add_amax_amin_clamp_gelu_mul_reciprocal_13:
.text.triton_red_fused__to_copy_add_amax_amin_clamp_gelu_mul_reciprocal_13:
[----:B------:R-:W-:Y:S02]  /*0000*/  IMAD.MOV.U32 R1, RZ, RZ, c[0x0][0x28] ;  /* 0x00000a00ff017624 */ /* 0x000fe400078e00ff */
[----:B------:R-:W0:Y:S01]  /*0010*/  S2R R22, SR_TID.X ;  /* 0x0000000000167919 */ /* 0x000e220000002100 */
[----:B------:R-:W1:Y:S01]  /*0020*/  S2UR UR4, SR_CTAID.X ;  /* 0x00000000000479c3 */ /* 0x000e620000002500 */
[----:B------:R-:W-:Y:S01]  /*0030*/  IMAD.MOV.U32 R5, RZ, RZ, 0x2 ;  /* 0x00000002ff057424 */ /* 0x000fe200078e00ff */
[----:B------:R-:W-:Y:S01]  /*0040*/  PRMT R6, RZ, 0x7610, R6 ;  /* 0x00007610ff067816 */ /* 0x000fe20000000006 */
[----:B------:R-:W-:Y:S01]  /*0050*/  ULDC.64 UR6, c[0x0][0x118] ;  /* 0x0000460000067ab9 */ /* 0x000fe20000000a00 */
[----:B0-----:R-:W-:Y:S01]  /*0060*/  SHF.R.U32.HI R0, RZ, 0x9, R22 ;  /* 0x00000009ff007819 */ /* 0x001fe20000011616 */
[----:B-1----:R-:W-:-:S03]  /*0070*/  USHF.L.U32 UR5, UR4, 0x1, URZ ;  /* 0x0000000104057899 */ /* 0x002fc6000800063f */
[----:B------:R-:W-:-:S04]  /*0080*/  SGXT.U32 R0, R0, 0x1 ;  /* 0x000000010000781a */ /* 0x000fc80000000000 */
[----:B------:R-:W-:-:S04]  /*0090*/  LOP3.LUT R4, R0, UR5, RZ, 0xfc, !PT ;  /* 0x0000000500047c12 */ /* 0x000fc8000f8efcff */
[C---:B------:R-:W-:Y:S01]  /*00a0*/  ISETP.GE.AND P1, PT, R4.reuse, 0x200, PT ;  /* 0x000002000400780c */ /* 0x040fe20003f26270 */
[----:B------:R-:W-:Y:S01]  /*00b0*/  IMAD.WIDE R2, R4, R5, c[0x0][0x168] ;  /* 0x00005a0004027625 */ /* 0x000fe200078e0205 */
[----:B------:R-:W-:-:S03]  /*00c0*/  PRMT R7, RZ, 0x7610, R7 ;  /* 0x00007610ff077816 */ /* 0x000fc60000000007 */
[----:B------:R-:W-:-:S08]  /*00d0*/  IMAD.WIDE R4, R4, R5, c[0x0][0x170] ;  /* 0x00005c0004047625 */ /* 0x000fd000078e0205 */
[----:B------:R0:W2:Y:S04]  /*00e0*/  @!P1 LDG.E.EL.U16 R6, [R2.64] ;  /* 0x0000000602069981 */ /* 0x0000a8000c2e1500 */
[----:B------:R1:W3:Y:S01]  /*00f0*/  @!P1 LDG.E.EL.U16 R7, [R4.64] ;  /* 0x0000000604079981 */ /* 0x0002e2000c2e1500 */
[----:B------:R-:W-:Y:S01]  /*0100*/  UIMAD UR4, UR4, 0x6000, URZ ;  /* 0x00006000040478a4 */ /* 0x000fe2000f8e023f */
[----:B------:R-:W-:Y:S01]  /*0110*/  LOP3.LUT R16, R22, 0x3ff, RZ, 0xc0, !PT ;  /* 0x000003ff16107812 */ /* 0x000fe200078ec0ff */
[----:B------:R-:W-:Y:S01]  /*0120*/  IMAD.MOV.U32 R17, RZ, RZ, 0x8 ;  /* 0x00000008ff117424 */ /* 0x000fe200078e00ff */
[----:B------:R-:W-:Y:S01]  /*0130*/  UMOV UR8, 0xfffff000 ;  /* 0xfffff00000087882 */ /* 0x000fe20000000000 */
[----:B------:R-:W-:Y:S01]  /*0140*/  IMAD.MOV.U32 R41, RZ, RZ, -0x800000 ;  /* 0xff800000ff297424 */ /* 0x000fe200078e00ff */
[----:B0-----:R-:W-:Y:S01]  /*0150*/  SHF.R.U32.HI R3, RZ, 0x5, R22 ;  /* 0x00000005ff037819 */ /* 0x001fe20000011616 */
[----:B------:R-:W-:Y:S01]  /*0160*/  IMAD.U32 R9, RZ, RZ, UR4 ;  /* 0x00000004ff097e24 */ /* 0x000fe2000f8e00ff */
[----:B------:R-:W-:Y:S01]  /*0170*/  UISETP.GE.AND UP1, UPT, UR5, 0x200, UPT ;  /* 0x000002000500788c */ /* 0x000fe2000bf26270 */
[----:B------:R-:W-:Y:S01]  /*0180*/  IMAD.U32 R21, RZ, RZ, UR4 ;  /* 0x00000004ff157e24 */ /* 0x000fe2000f8e00ff */
[----:B------:R-:W-:Y:S01]  /*0190*/  LOP3.LUT R3, R3, 0x10, RZ, 0xc0, !PT ;  /* 0x0000001003037812 */ /* 0x000fe200078ec0ff */
[----:B------:R-:W-:Y:S01]  /*01a0*/  IMAD R9, R0, 0x3000, R9 ;  /* 0x0000300000097824 */ /* 0x000fe200078e0209 */
[----:B------:R-:W-:Y:S01]  /*01b0*/  UMOV UR4, 0xffffffff ;  /* 0xffffffff00047882 */ /* 0x000fe20000000000 */
[----:B-1----:R-:W-:-:S02]  /*01c0*/  IMAD.SHL.U32 R4, R22, 0x20, RZ ;  /* 0x0000002016047824 */ /* 0x002fc400078e00ff */
[----:B------:R-:W-:-:S03]  /*01d0*/  IMAD.WIDE.U32 R18, R16, R17, c[0x0][0x180] ;  /* 0x0000600010127625 */ /* 0x000fc600078e0011 */
[----:B------:R-:W-:Y:S01]  /*01e0*/  LOP3.LUT R4, R4, 0x7fe0, RZ, 0xc0, !PT ;  /* 0x00007fe004047812 */ /* 0x000fe200078ec0ff */
[----:B------:R-:W-:-:S04]  /*01f0*/  IMAD.WIDE.U32 R16, R16, R17, c[0x0][0x178] ;  /* 0x00005e0010107625 */ /* 0x000fc800078e0011 */
[----:B------:R-:W-:Y:S02]  /*0200*/  IMAD.IADD R20, R3, 0x1, R4 ;  /* 0x0000000103147824 */ /* 0x000fe400078e0204 */
[----:B------:R-:W-:Y:S02]  /*0210*/  IMAD.MOV.U32 R39, RZ, RZ, 0x7f800000 ;  /* 0x7f800000ff277424 */ /* 0x000fe400078e00ff */
[----:B------:R-:W-:Y:S02]  /*0220*/  IMAD.MOV.U32 R40, RZ, RZ, -0x800000 ;  /* 0xff800000ff287424 */ /* 0x000fe400078e00ff */
[----:B------:R-:W-:Y:S02]  /*0230*/  IMAD.MOV.U32 R42, RZ, RZ, 0x7f800000 ;  /* 0x7f800000ff2a7424 */ /* 0x000fe400078e00ff */
[----:B------:R-:W-:Y:S02]  /*0240*/  IMAD.MOV.U32 R38, RZ, RZ, -0x800000 ;  /* 0xff800000ff267424 */ /* 0x000fe400078e00ff */
[----:B------:R-:W-:-:S02]  /*0250*/  IMAD.MOV.U32 R37, RZ, RZ, -0x800000 ;  /* 0xff800000ff257424 */ /* 0x000fc400078e00ff */
[----:B------:R-:W-:Y:S02]  /*0260*/  IMAD.MOV.U32 R36, RZ, RZ, 0x7f800000 ;  /* 0x7f800000ff247424 */ /* 0x000fe400078e00ff */
[----:B------:R-:W-:Y:S02]  /*0270*/  IMAD.MOV.U32 R35, RZ, RZ, 0x7f800000 ;  /* 0x7f800000ff237424 */ /* 0x000fe400078e00ff */
[----:B------:R-:W-:Y:S02]  /*0280*/  IMAD.MOV.U32 R34, RZ, RZ, 0x7f800000 ;  /* 0x7f800000ff227424 */ /* 0x000fe400078e00ff */
[----:B------:R-:W-:Y:S02]  /*0290*/  IMAD.MOV.U32 R33, RZ, RZ, 0x7f800000 ;  /* 0x7f800000ff217424 */ /* 0x000fe400078e00ff */
[----:B------:R-:W-:Y:S02]  /*02a0*/  IMAD.MOV.U32 R32, RZ, RZ, 0x7f800000 ;  /* 0x7f800000ff207424 */ /* 0x000fe400078e00ff */
[----:B------:R-:W-:-:S02]  /*02b0*/  IMAD.MOV.U32 R31, RZ, RZ, 0x7f800000 ;  /* 0x7f800000ff1f7424 */ /* 0x000fc400078e00ff */
[----:B------:R-:W-:Y:S02]  /*02c0*/  IMAD.MOV.U32 R30, RZ, RZ, -0x800000 ;  /* 0xff800000ff1e7424 */ /* 0x000fe400078e00ff */
[----:B------:R-:W-:Y:S02]  /*02d0*/  IMAD.MOV.U32 R29, RZ, RZ, -0x800000 ;  /* 0xff800000ff1d7424 */ /* 0x000fe400078e00ff */
[----:B------:R-:W-:Y:S02]  /*02e0*/  IMAD.MOV.U32 R28, RZ, RZ, -0x800000 ;  /* 0xff800000ff1c7424 */ /* 0x000fe400078e00ff */
[----:B--2---:R-:W-:Y:S02]  /*02f0*/  IMAD.U32 R8, R6, 0x10000, RZ ;  /* 0x0001000006087824 */ /* 0x004fe400078e00ff */
[----:B---3--:R-:W-:-:S03]  /*0300*/  IMAD.U32 R0, R7, 0x10000, RZ ;  /* 0x0001000007007824 */ /* 0x008fc600078e00ff */
[----:B------:R-:W-:-:S04]  /*0310*/  FSETP.GE.AND P0, PT, R8, RZ, PT ;  /* 0x000000ff0800720b */ /* 0x000fc80003f06000 */
[----:B------:R-:W-:Y:S02]  /*0320*/  SEL R6, R6, RZ, !P0 ;  /* 0x000000ff06067207 */ /* 0x000fe40004000000 */
[----:B------:R-:W-:Y:S01]  /*0330*/  FSETP.GTU.AND P0, PT, R0, RZ, PT ;  /* 0x000000ff0000720b */ /* 0x000fe20003f0c000 */
[----:B------:R-:W-:Y:S02]  /*0340*/  IMAD.SHL.U32 R0, R22, 0x8, RZ ;  /* 0x0000000816007824 */ /* 0x000fe400078e00ff */
[----:B------:R-:W-:Y:S01]  /*0350*/  IMAD.U32 R6, R6, 0x10000, RZ ;  /* 0x0001000006067824 */ /* 0x000fe200078e00ff */
[----:B------:R-:W-:Y:S01]  /*0360*/  SEL R7, R7, RZ, P0 ;  /* 0x000000ff07077207 */ /* 0x000fe20000000000 */
[----:B------:R-:W-:Y:S01]  /*0370*/  IMAD.SHL.U32 R22, R22, 0x4, RZ ;  /* 0x0000000416167824 */ /* 0x000fe200078e00ff */
[----:B------:R-:W-:Y:S01]  /*0380*/  LOP3.LUT R0, R0, 0xff8, RZ, 0xc0, !PT ;  /* 0x00000ff800007812 */ /* 0x000fe200078ec0ff */
[----:B------:R-:W-:Y:S02]  /*0390*/  FADD R2, RZ, -R6 ;  /* 0x80000006ff027221 */ /* 0x000fe40000000000 */
[----:B------:R-:W-:Y:S01]  /*03a0*/  IMAD.U32 R7, R7, 0x10000, RZ ;  /* 0x0001000007077824 */ /* 0x000fe200078e00ff */
[----:B------:R-:W-:Y:S01]  /*03b0*/  LOP3.LUT R21, R21, 0xffc, R22, 0xf8, !PT ;  /* 0x00000ffc15157812 */ /* 0x000fe200078ef816 */
[----:B------:R-:W-:Y:S01]  /*03c0*/  IMAD.IADD R3, R0, 0x1, R9 ;  /* 0x0000000100037824 */ /* 0x000fe200078e0209 */
[C---:B------:R-:W-:Y:S01]  /*03d0*/  FSETP.NAN.AND P2, PT, R2.reuse, R2, PT ;  /* 0x000000020200720b */ /* 0x040fe20003f48000 */
[----:B------:R-:W-:Y:S01]  /*03e0*/  IMAD.MOV.U32 R0, RZ, RZ, -0x800000 ;  /* 0xff800000ff007424 */ /* 0x000fe200078e00ff */
[----:B------:R-:W-:-:S02]  /*03f0*/  FSETP.GT.AND P0, PT, R2, R7, PT ;  /* 0x000000070200720b */ /* 0x000fc40003f04000 */
[----:B------:R-:W-:-:S09]  /*0400*/  LOP3.LUT R22, R22, 0xffc, RZ, 0xc0, !PT ;  /* 0x00000ffc16167812 */ /* 0x000fd200078ec0ff */
[----:B------:R-:W-:-:S05]  /*0410*/  @!P2 FSEL R2, R2, R7, P0 ;  /* 0x000000070202a208 */ /* 0x000fca0000000000 */
[----:B------:R-:W-:-:S05]  /*0420*/  FMUL R2, R2, 0.0078740157186985015869 ;  /* 0x3c01020402027820 */ /* 0x000fca0000400000 */
[C---:B------:R-:W-:Y:S02]  /*0430*/  FSETP.GT.AND P0, PT, R2.reuse, 9.9999997473787516356e-06, PT ;  /* 0x3727c5ac0200780b */ /* 0x040fe40003f04000 */
[----:B------:R-:W-:-:S11]  /*0440*/  FSETP.NAN.AND P2, PT, R2, R2, PT ;  /* 0x000000020200720b */ /* 0x000fd60003f48000 */
[----:B------:R-:W-:Y:S02]  /*0450*/  @!P0 FSEL R2, R2, 9.9999997473787516356e-06, P2 ;  /* 0x3727c5ac02028808 */ /* 0x000fe40001000000 */
.L_x_25:
[----:B------:R-:W-:Y:S01]  /*0460*/  IADD3 R14, R3, UR8, RZ ;  /* 0x00000008030e7c10 */ /* 0x000fe2000fffe0ff */
[----:B------:R-:W-:Y:S01]  /*0470*/  IMAD.MOV.U32 R23, RZ, RZ, 0x4 ;  /* 0x00000004ff177424 */ /* 0x000fe200078e00ff */
[----:B------:R-:W-:Y:S01]  /*0480*/  CS2R R4, SRZ ;  /* 0x0000000000047805 */ /* 0x000fe2000001ff00 */
[----:B------:R-:W-:Y:S01]  /*0490*/  CS2R R6, SRZ ;  /* 0x0000000000067805 */ /* 0x000fe2000001ff00 */
[C---:B------:R-:W-:Y:S01]  /*04a0*/  IADD3 R12, R14.reuse, 0x1000, RZ ;  /* 0x000010000e0c7810 */ /* 0x040fe20007ffe0ff */
[----:B------:R-:W-:Y:S01]  /*04b0*/  CS2R R8, SRZ ;  /* 0x0000000000087805 */ /* 0x000fe2000001ff00 */
[----:B------:R-:W-:Y:S01]  /*04c0*/  IADD3 R14, R14, 0x1004, RZ ;  /* 0x000010040e0e7810 */ /* 0x000fe20007ffe0ff */
[----:B------:R-:W-:Y:S01]  /*04d0*/  CS2R R10, SRZ ;  /* 0x00000000000a7805 */ /* 0x000fe2000001ff00 */
[----:B------:R-:W2:Y:S01]  /*04e0*/  LDG.E.EL.64 R24, [R16.64] ;  /* 0x0000000610187981 */ /* 0x000ea2000c2e1b00 */
[----:B------:R-:W-:-:S03]  /*04f0*/  IMAD.WIDE R12, R12, R23, c[0x0][0x160] ;  /* 0x000058000c0c7625 */ /* 0x000fc600078e0217 */
[----:B------:R-:W3:Y:S01]  /*0500*/  LDG.E.EL.64 R26, [R18.64] ;  /* 0x00000006121a7981 */ /* 0x000ee2000c2e1b00 */
[----:B------:R-:W-:-:S03]  /*0510*/  IMAD.WIDE R14, R14, R23, c[0x0][0x160] ;  /* 0x000058000e0e7625 */ /* 0x000fc600078e0217 */
[----:B------:R-:W4:Y:S04]  /*0520*/  @!P1 LDG.E.EF.128 R8, [R12.64] ;  /* 0x000000060c089981 */ /* 0x000f28000c0e1d00 */
[----:B------:R-:W5:Y:S01]  /*0530*/  @!P1 LDG.E.EF.128 R4, [R14.64] ;  /* 0x000000060e049981 */ /* 0x000f62000c0e1d00 */
[----:B------:R-:W-:Y:S03]  /*0540*/  BSSY B0, `(.L_x_0) ;  /* 0x0000034000007945 */ /* 0x000fe60003800000 */
[----:B------:R-:W-:Y:S01]  /*0550*/  BAR.SYNC.DEFER_BLOCKING 0x0 ;  /* 0x0000000000007b1d */ /* 0x000fe20000010000 */
[----:B----4-:R-:W-:Y:S02]  /*0560*/  I2FP.F32.S32 R43, R8 ;  /* 0x00000008002b7245 */ /* 0x010fe40000201400 */
[----:B------:R-:W-:-:S02]  /*0570*/  I2FP.F32.S32 R9, R9 ;  /* 0x0000000900097245 */ /* 0x000fc40000201400 */
[----:B-----5:R-:W-:Y:S02]  /*0580*/  I2FP.F32.S32 R15, R6 ;  /* 0x00000006000f7245 */ /* 0x020fe40000201400 */
[----:B------:R-:W-:Y:S02]  /*0590*/  I2FP.F32.S32 R45, R10 ;  /* 0x0000000a002d7245 */ /* 0x000fe40000201400 */
[----:B------:R-:W-:Y:S02]  /*05a0*/  I2FP.F32.S32 R11, R11 ;  /* 0x0000000b000b7245 */ /* 0x000fe40000201400 */
[----:B------:R-:W-:Y:S02]  /*05b0*/  I2FP.F32.S32 R47, R4 ;  /* 0x00000004002f7245 */ /* 0x000fe40000201400 */
[----:B------:R-:W-:Y:S02]  /*05c0*/  I2FP.F32.S32 R5, R5 ;  /* 0x0000000500057245 */ /* 0x000fe40000201400 */
[----:B------:R-:W-:Y:S01]  /*05d0*/  I2FP.F32.S32 R7, R7 ;  /* 0x0000000700077245 */ /* 0x000fe20000201400 */
[C---:B------:R-:W-:Y:S01]  /*05e0*/  FMUL R14, R2.reuse, R15 ;  /* 0x0000000f020e7220 */ /* 0x040fe20000400000 */
[C---:B------:R-:W-:Y:S01]  /*05f0*/  FMUL R8, R2.reuse, R43 ;  /* 0x0000002b02087220 */ /* 0x040fe20000400000 */
[C---:B------:R-:W-:Y:S01]  /*0600*/  FMUL R9, R2.reuse, R9 ;  /* 0x0000000902097220 */ /* 0x040fe20000400000 */
[C---:B------:R-:W-:Y:S01]  /*0610*/  FMUL R10, R2.reuse, R45 ;  /* 0x0000002d020a7220 */ /* 0x040fe20000400000 */
[C---:B------:R-:W-:Y:S01]  /*0620*/  FMUL R11, R2.reuse, R11 ;  /* 0x0000000b020b7220 */ /* 0x040fe20000400000 */
[C---:B------:R-:W-:Y:S01]  /*0630*/  FMUL R12, R2.reuse, R47 ;  /* 0x0000002f020c7220 */ /* 0x040fe20000400000 */
[C---:B------:R-:W-:Y:S01]  /*0640*/  FMUL R13, R2.reuse, R5 ;  /* 0x00000005020d7220 */ /* 0x040fe20000400000 */
[----:B------:R-:W-:-:S02]  /*0650*/  FMUL R15, R2, R7 ;  /* 0x00000007020f7220 */ /* 0x000fc40000400000 */
[----:B------:R-:W-:Y:S04]  /*0660*/  STS.128 [R20], R8 ;  /* 0x0000000814007388 */ /* 0x000fe80000000c00 */
[----:B------:R-:W-:Y:S04]  /*0670*/  STS.128 [R20+0x10], R12 ;  /* 0x0000100c14007388 */ /* 0x000fe80000000c00 */
[----:B------:R-:W-:Y:S06]  /*0680*/  BAR.SYNC.DEFER_BLOCKING 0x0 ;  /* 0x0000000000007b1d */ /* 0x000fec0000010000 */
[----:B------:R-:W0:Y:S01]  /*0690*/  LDS.128 R4, [R22.X4] ;  /* 0x0000000016047984 */ /* 0x000e220000004c00 */
[----:B--2---:R-:W-:-:S02]  /*06a0*/  IMAD.U32 R44, R24, 0x10000, RZ ;  /* 0x00010000182c7824 */ /* 0x004fc400078e00ff */
[----:B---3--:R-:W-:-:S04]  /*06b0*/  IMAD.U32 R43, R26, 0x10000, RZ ;  /* 0x000100001a2b7824 */ /* 0x008fc800078e00ff */
[----:B0-----:R-:W-:-:S04]  /*06c0*/  FFMA R4, R44, R4, R43 ;  /* 0x000000042c047223 */ /* 0x001fc8000000002b */
[----:B------:R-:W-:-:S04]  /*06d0*/  FMUL R45, R4, R4 ;  /* 0x00000004042d7220 */ /* 0x000fc80000400000 */
[----:B------:R-:W-:-:S04]  /*06e0*/  FMUL R45, R4, R45 ;  /* 0x0000002d042d7220 */ /* 0x000fc80000400000 */
[----:B------:R-:W-:-:S04]  /*06f0*/  FFMA R45, R45, 0.044714998453855514526, R4 ;  /* 0x3d3727132d2d7823 */ /* 0x000fc80000000004 */
[----:B------:R-:W-:-:S04]  /*0700*/  FMUL R13, R45, 0.79788458347320556641 ;  /* 0x3f4c422a2d0d7820 */ /* 0x000fc80000400000 */
[----:B------:R-:W-:-:S05]  /*0710*/  FADD.FTZ R10, |R13|, -RZ ;  /* 0x800000ff0d0a7221 */ /* 0x000fca0000010200 */
[----:B------:R-:W-:Y:S01]  /*0720*/  FSETP.GE.AND P0, PT, R10, 0.60000002384185791016, PT ;  /* 0x3f19999a0a00780b */ /* 0x000fe20003f06000 */
[----:B------:R-:W-:Y:S01]  /*0730*/  IMAD.MOV.U32 R12, RZ, RZ, R0 ;  /* 0x000000ffff0c7224 */ /* 0x000fe200078e0000 */
[----:B------:R-:W-:Y:S02]  /*0740*/  PRMT R24, R24, 0x7632, R24 ;  /* 0x0000763218187816 */ /* 0x000fe40000000018 */
[----:B------:R-:W-:-:S09]  /*0750*/  PRMT R26, R26, 0x7632, R26 ;  /* 0x000076321a1a7816 */ /* 0x000fd2000000001a */
[----:B------:R-:W-:Y:S05]  /*0760*/  @!P0 BRA `(.L_x_1) ;  /* 0x000000a000008947 */ /* 0x000fea0003800000 */
[C---:B------:R-:W-:Y:S01]  /*0770*/  FMUL R0, R10.reuse, 2.8853900432586669922 ;  /* 0x4038aa3b0a007820 */ /* 0x040fe20000400000 */
[----:B------:R-:W-:Y:S01]  /*0780*/  IMAD.MOV.U32 R9, RZ, RZ, 0x3f800000 ;  /* 0x3f800000ff097424 */ /* 0x000fe200078e00ff */
[----:B------:R-:W-:-:S04]  /*0790*/  FSETP.GE.AND P0, PT, R10, 9.010913848876953125, PT ;  /* 0x41102cb40a00780b */ /* 0x000fc80003f06000 */
[----:B------:R-:W0:Y:S02]  /*07a0*/  MUFU.EX2 R0, R0 ;  /* 0x0000000000007308 */ /* 0x000e240000000800 */
[----:B0-----:R-:W-:-:S06]  /*07b0*/  FADD R8, R0, 1 ;  /* 0x3f80000000087421 */ /* 0x001fcc0000000000 */
[----:B------:R-:W0:Y:S02]  /*07c0*/  MUFU.RCP R8, R8 ;  /* 0x0000000800087308 */ /* 0x000e240000001000 */
[----:B0-----:R-:W-:-:S05]  /*07d0*/  FFMA.FTZ R9, R8, -2, R9 ;  /* 0xc000000008097823 */ /* 0x001fca0000010009 */
[----:B------:R-:W-:-:S04]  /*07e0*/  FSEL R10, R9, 1, !P0 ;  /* 0x3f800000090a7808 */ /* 0x000fc80004000000 */
[----:B------:R-:W-:Y:S01]  /*07f0*/  LOP3.LUT R13, R10, 0x80000000, R13, 0xf8, !PT ;  /* 0x800000000a0d7812 */ /* 0x000fe200078ef80d */
[----:B------:R-:W-:Y:S05]  /*0800*/  BRA `(.L_x_2) ;  /* 0x0000007000007947 */ /* 0x000fea0003800000 */
.L_x_1:
[----:B------:R-:W-:Y:S01]  /*0810*/  IMAD.MOV.U32 R0, RZ, RZ, 0x3c80f082 ;  /* 0x3c80f082ff007424 */ /* 0x000fe200078e00ff */
[----:B------:R-:W-:-:S04]  /*0820*/  FMUL R9, R13, R13 ;  /* 0x0000000d0d097220 */ /* 0x000fc80000400000 */
[----:B------:R-:W-:-:S04]  /*0830*/  FFMA.FTZ R0, R9, R0, -0.052303962409496307373 ;  /* 0xbd563cae09007423 */ /* 0x000fc80000010000 */
[----:B------:R-:W-:-:S04]  /*0840*/  FFMA.FTZ R0, R9, R0, 0.1331529766321182251 ;  /* 0x3e08594109007423 */ /* 0x000fc80000010000 */
[----:B------:R-:W-:-:S04]  /*0850*/  FFMA.FTZ R0, R9, R0, -0.33332768082618713379 ;  /* 0xbeaaa9ed09007423 */ /* 0x000fc80000010000 */
[----:B------:R-:W-:-:S04]  /*0860*/  FFMA.FTZ R0, R9, R0, RZ ;  /* 0x0000000009007223 */ /* 0x000fc800000100ff */
[----:B------:R-:W-:Y:S02]  /*0870*/  FFMA.FTZ R13, R13, R0, R13 ;  /* 0x000000000d0d7223 */ /* 0x000fe4000001000d */
.L_x_2:
[----:B------:R-:W-:Y:S05]  /*0880*/  BSYNC B0 ;  /* 0x0000000000007941 */ /* 0x000fea0003800000 */
.L_x_0:
[----:B------:R-:W0:Y:S01]  /*0890*/  LDS.128 R8, [R22.X4+0x4010] ;  /* 0x0040100016087984 */ /* 0x000e220000004c00 */
[----:B------:R-:W-:Y:S01]  /*08a0*/  IMAD.U32 R0, R24, 0x10000, RZ ;  /* 0x0001000018007824 */ /* 0x000fe200078e00ff */
[----:B------:R-:W-:Y:S01]  /*08b0*/  PRMT R24, R25, 0x7632, R24 ;  /* 0x0000763219187816 */ /* 0x000fe20000000018 */
[----:B------:R-:W-:Y:S01]  /*08c0*/  IMAD.U32 R15, R26, 0x10000, RZ ;  /* 0x000100001a0f7824 */ /* 0x000fe200078e00ff */
[----:B------:R-:W-:Y:S01]  /*08d0*/  PRMT R26, R27, 0x7632, R26 ;  /* 0x000076321b1a7816 */ /* 0x000fe2000000001a */
[----:B------:R-:W-:Y:S01]  /*08e0*/  IMAD.U32 R25, R25, 0x10000, RZ ;  /* 0x0001000019197824 */ /* 0x000fe200078e00ff */
[----:B------:R-:W-:Y:S01]  /*08f0*/  BSSY B0, `(.L_x_3) ;  /* 0x0000027000007945 */ /* 0x000fe20003800000 */
[----:B------:R-:W-:Y:S01]  /*0900*/  FFMA R5, R5, R0, R15 ;  /* 0x0000000005057223 */ /* 0x000fe2000000000f */
[----:B------:R-:W-:Y:S02]  /*0910*/  IMAD.U32 R27, R27, 0x10000, RZ ;  /* 0x000100001b1b7824 */ /* 0x000fe400078e00ff */
[----:B------:R-:W-:Y:S01]  /*0920*/  IMAD.U32 R24, R24, 0x10000, RZ ;  /* 0x0001000018187824 */ /* 0x000fe200078e00ff */
[----:B------:R-:W-:Y:S01]  /*0930*/  FMUL R14, R5, R5 ;  /* 0x00000005050e7220 */ /* 0x000fe20000400000 */
[----:B------:R-:W-:Y:S01]  /*0940*/  IMAD.U32 R26, R26, 0x10000, RZ ;  /* 0x000100001a1a7824 */ /* 0x000fe200078e00ff */
[----:B------:R-:W-:-:S02]  /*0950*/  FFMA R6, R6, R25, R27 ;  /* 0x0000001906067223 */ /* 0x000fc4000000001b */
[----:B------:R-:W-:Y:S01]  /*0960*/  FMUL R14, R5, R14 ;  /* 0x0000000e050e7220 */ /* 0x000fe20000400000 */
[----:B------:R-:W-:Y:S01]  /*0970*/  FFMA R7, R7, R24, R26 ;  /* 0x0000001807077223 */ /* 0x000fe2000000001a */
[----:B------:R-:W-:Y:S02]  /*0980*/  FMUL R45, R6, R6 ;  /* 0x00000006062d7220 */ /* 0x000fe40000400000 */
[----:B------:R-:W-:Y:S02]  /*0990*/  FFMA R14, R14, 0.044714998453855514526, R5 ;  /* 0x3d3727130e0e7823 */ /* 0x000fe40000000005 */
[----:B------:R-:W-:Y:S02]  /*09a0*/  FMUL R45, R6, R45 ;  /* 0x0000002d062d7220 */ /* 0x000fe40000400000 */
[----:B------:R-:W-:Y:S02]  /*09b0*/  FMUL R14, R14, 0.79788458347320556641 ;  /* 0x3f4c422a0e0e7820 */ /* 0x000fe40000400000 */
[----:B------:R-:W-:-:S02]  /*09c0*/  FFMA R46, R45, 0.044714998453855514526, R6 ;  /* 0x3d3727132d2e7823 */ /* 0x000fc40000000006 */
[----:B------:R-:W-:-:S05]  /*09d0*/  FADD.FTZ R47, |R14|, -RZ ;  /* 0x800000ff0e2f7221 */ /* 0x000fca0000010200 */
[----:B------:R-:W-:Y:S01]  /*09e0*/  FSETP.GE.AND P0, PT, R47, 0.60000002384185791016, PT ;  /* 0x3f19999a2f00780b */ /* 0x000fe20003f06000 */
[----:B0-----:R-:W-:Y:S01]  /*09f0*/  FFMA R8, R44, R8, R43 ;  /* 0x000000082c087223 */ /* 0x001fe2000000002b */
[C---:B------:R-:W-:Y:S01]  /*0a00*/  FMUL R44, R7.reuse, R7 ;  /* 0x00000007072c7220 */ /* 0x040fe20000400000 */
[----:B------:R-:W-:Y:S02]  /*0a10*/  FFMA R9, R0, R9, R15 ;  /* 0x0000000900097223 */ /* 0x000fe4000000000f */
[----:B------:R-:W-:Y:S01]  /*0a20*/  FMUL R15, R8, R8 ;  /* 0x00000008080f7220 */ /* 0x000fe20000400000 */
[----:B------:R-:W-:-:S07]  /*0a30*/  FMUL R44, R7, R44 ;  /* 0x0000002c072c7220 */ /* 0x000fce0000400000 */
        /* <DEDUP_REMOVED lines=11> */
.L_x_4:
[----:B------:R-:W-:Y:S01]  /*0af0*/  IMAD.MOV.U32 R0, RZ, RZ, 0x3c80f082 ;  /* 0x3c80f082ff007424 */ /* 0x000fe200078e00ff */
[----:B------:R-:W-:-:S04]  /*0b00*/  FMUL R43, R14, R14 ;  /* 0x0000000e0e2b7220 */ /* 0x000fc80000400000 */
[----:B------:R-:W-:-:S04]  /*0b10*/  FFMA.FTZ R0, R43, R0, -0.052303962409496307373 ;  /* 0xbd563cae2b007423 */ /* 0x000fc80000010000 */
[----:B------:R-:W-:-:S04]  /*0b20*/  FFMA.FTZ R0, R43, R0, 0.1331529766321182251 ;  /* 0x3e0859412b007423 */ /* 0x000fc80000010000 */
[----:B------:R-:W-:-:S04]  /*0b30*/  FFMA.FTZ R0, R43, R0, -0.33332768082618713379 ;  /* 0xbeaaa9ed2b007423 */ /* 0x000fc80000010000 */
[----:B------:R-:W-:-:S04]  /*0b40*/  FFMA.FTZ R43, R43, R0, RZ ;  /* 0x000000002b2b7223 */ /* 0x000fc800000100ff */
[----:B------:R-:W-:Y:S02]  /*0b50*/  FFMA.FTZ R14, R14, R43, R14 ;  /* 0x0000002b0e0e7223 */ /* 0x000fe4000001000e */
.L_x_5:
[----:B------:R-:W-:Y:S05]  /*0b60*/  BSYNC B0 ;  /* 0x0000000000007941 */ /* 0x000fea0003800000 */
.L_x_3:
[----:B------:R-:W-:Y:S01]  /*0b70*/  FMUL R46, R46, 0.79788458347320556641 ;  /* 0x3f4c422a2e2e7820 */ /* 0x000fe20000400000 */
[----:B------:R-:W-:Y:S01]  /*0b80*/  BSSY B0, `(.L_x_6) ;  /* 0x0000019000007945 */ /* 0x000fe20003800000 */
[----:B------:R-:W-:Y:S01]  /*0b90*/  FFMA R10, R10, R25, R27 ;  /* 0x000000190a0a7223 */ /* 0x000fe2000000001b */
[----:B------:R-:W-:Y:S01]  /*0ba0*/  FFMA R43, R44, 0.044714998453855514526, R7 ;  /* 0x3d3727132c2b7823 */ /* 0x000fe20000000007 */
[----:B------:R-:W-:Y:S01]  /*0bb0*/  FADD.FTZ R45, |R46|, -RZ ;  /* 0x800000ff2e2d7221 */ /* 0x000fe20000010200 */
[----:B------:R-:W-:Y:S01]  /*0bc0*/  FMUL R25, R8, R15 ;  /* 0x0000000f08197220 */ /* 0x000fe20000400000 */
[----:B------:R-:W-:-:S03]  /*0bd0*/  FMUL R44, R9, R9 ;  /* 0x00000009092c7220 */ /* 0x000fc60000400000 */
[----:B------:R-:W-:-:S13]  /*0be0*/  FSETP.GE.AND P0, PT, R45, 0.60000002384185791016, PT ;  /* 0x3f19999a2d00780b */ /* 0x000fda0003f06000 */
        /* <DEDUP_REMOVED lines=11> */
.L_x_7:
[----:B------:R-:W-:Y:S01]  /*0ca0*/  IMAD.MOV.U32 R0, RZ, RZ, 0x3c80f082 ;  /* 0x3c80f082ff007424 */ /* 0x000fe200078e00ff */
[----:B------:R-:W-:-:S04]  /*0cb0*/  FMUL R15, R46, R46 ;  /* 0x0000002e2e0f7220 */ /* 0x000fc80000400000 */
[----:B------:R-:W-:-:S04]  /*0cc0*/  FFMA.FTZ R0, R15, R0, -0.052303962409496307373 ;  /* 0xbd563cae0f007423 */ /* 0x000fc80000010000 */
[----:B------:R-:W-:-:S04]  /*0cd0*/  FFMA.FTZ R0, R15, R0, 0.1331529766321182251 ;  /* 0x3e0859410f007423 */ /* 0x000fc80000010000 */
[----:B------:R-:W-:-:S04]  /*0ce0*/  FFMA.FTZ R0, R15, R0, -0.33332768082618713379 ;  /* 0xbeaaa9ed0f007423 */ /* 0x000fc80000010000 */
[----:B------:R-:W-:-:S04]  /*0cf0*/  FFMA.FTZ R0, R15, R0, RZ ;  /* 0x000000000f007223 */ /* 0x000fc800000100ff */
[----:B------:R-:W-:Y:S02]  /*0d00*/  FFMA.FTZ R15, R46, R0, R46 ;  /* 0x000000002e0f7223 */ /* 0x000fe4000001002e */
.L_x_8:
[----:B------:R-:W-:Y:S05]  /*0d10*/  BSYNC B0 ;  /* 0x0000000000007941 */ /* 0x000fea0003800000 */
.L_x_6:
[----:B------:R-:W-:Y:S01]  /*0d20*/  FMUL R43, R43, 0.79788458347320556641 ;  /* 0x3f4c422a2b2b7820 */ /* 0x000fe20000400000 */
[----:B------:R-:W-:Y:S01]  /*0d30*/  BSSY B0, `(.L_x_9) ;  /* 0x0000019000007945 */ /* 0x000fe20003800000 */
[----:B------:R-:W-:Y:S01]  /*0d40*/  FFMA R11, R11, R24, R26 ;  /* 0x000000180b0b7223 */ /* 0x000fe2000000001a */
[----:B------:R-:W-:Y:S01]  /*0d50*/  FMUL R44, R9, R44 ;  /* 0x0000002c092c7220 */ /* 0x000fe20000400000 */
[----:B------:R-:W-:Y:S01]  /*0d60*/  FADD.FTZ R45, |R43|, -RZ ;  /* 0x800000ff2b2d7221 */ /* 0x000fe20000010200 */
[----:B------:R-:W-:Y:S01]  /*0d70*/  FFMA R26, R25, 0.044714998453855514526, R8 ;  /* 0x3d372713191a7823 */ /* 0x000fe20000000008 */
        /* <DEDUP_REMOVED lines=13> */
.L_x_10:
[----:B------:R-:W-:Y:S01]  /*0e50*/  IMAD.MOV.U32 R0, RZ, RZ, 0x3c80f082 ;  /* 0x3c80f082ff007424 */ /* 0x000fe200078e00ff */
[----:B------:R-:W-:-:S04]  /*0e60*/  FMUL R25, R43, R43 ;  /* 0x0000002b2b197220 */ /* 0x000fc80000400000 */
[----:B------:R-:W-:-:S04]  /*0e70*/  FFMA.FTZ R0, R25, R0, -0.052303962409496307373 ;  /* 0xbd563cae19007423 */ /* 0x000fc80000010000 */
[----:B------:R-:W-:-:S04]  /*0e80*/  FFMA.FTZ R0, R25, R0, 0.1331529766321182251 ;  /* 0x3e08594119007423 */ /* 0x000fc80000010000 */
[----:B------:R-:W-:-:S04]  /*0e90*/  FFMA.FTZ R0, R25, R0, -0.33332768082618713379 ;  /* 0xbeaaa9ed19007423 */ /* 0x000fc80000010000 */
[----:B------:R-:W-:-:S04]  /*0ea0*/  FFMA.FTZ R0, R25, R0, RZ ;  /* 0x0000000019007223 */ /* 0x000fc800000100ff */
[----:B------:R-:W-:Y:S02]  /*0eb0*/  FFMA.FTZ R49, R43, R0, R43 ;  /* 0x000000002b317223 */ /* 0x000fe4000001002b */
.L_x_11:
[----:B------:R-:W-:Y:S05]  /*0ec0*/  BSYNC B0 ;  /* 0x0000000000007941 */ /* 0x000fea0003800000 */
.L_x_9:
[----:B------:R-:W-:Y:S01]  /*0ed0*/  FMUL R43, R26, 0.79788458347320556641 ;  /* 0x3f4c422a1a2b7820 */ /* 0x000fe20000400000 */
[----:B------:R-:W-:Y:S01]  /*0ee0*/  BSSY B0, `(.L_x_12) ;  /* 0x0000018000007945 */ /* 0x000fe20003800000 */
[----:B------:R-:W-:Y:S01]  /*0ef0*/  FMUL R27, R10, R27 ;  /* 0x0000001b0a1b7220 */ /* 0x000fe20000400000 */
[----:B------:R-:W-:Y:S01]  /*0f00*/  FFMA R44, R44, 0.044714998453855514526, R9 ;  /* 0x3d3727132c2c7823 */ /* 0x000fe20000000009 */
[----:B------:R-:W-:Y:S01]  /*0f10*/  FADD.FTZ R45, |R43|, -RZ ;  /* 0x800000ff2b2d7221 */ /* 0x000fe20000010200 */
[----:B------:R-:W-:-:S04]  /*0f20*/  FMUL R26, R11, R11 ;  /* 0x0000000b0b1a7220 */ /* 0x000fc80000400000 */
        /* <DEDUP_REMOVED lines=12> */
.L_x_13:
[----:B------:R-:W-:Y:S01]  /*0ff0*/  IMAD.MOV.U32 R0, RZ, RZ, 0x3c80f082 ;  /* 0x3c80f082ff007424 */ /* 0x000fe200078e00ff */
[----:B------:R-:W-:-:S04]  /*1000*/  FMUL R25, R43, R43 ;  /* 0x0000002b2b197220 */ /* 0x000fc80000400000 */
[----:B------:R-:W-:-:S04]  /*1010*/  FFMA.FTZ R0, R25, R0, -0.052303962409496307373 ;  /* 0xbd563cae19007423 */ /* 0x000fc80000010000 */
[----:B------:R-:W-:-:S04]  /*1020*/  FFMA.FTZ R0, R25, R0, 0.1331529766321182251 ;  /* 0x3e08594119007423 */ /* 0x000fc80000010000 */
[----:B------:R-:W-:-:S04]  /*1030*/  FFMA.FTZ R0, R25, R0, -0.33332768082618713379 ;  /* 0xbeaaa9ed19007423 */ /* 0x000fc80000010000 */
[----:B------:R-:W-:-:S04]  /*1040*/  FFMA.FTZ R0, R25, R0, RZ ;  /* 0x0000000019007223 */ /* 0x000fc800000100ff */
[----:B------:R-:W-:Y:S02]  /*1050*/  FFMA.FTZ R25, R43, R0, R43 ;  /* 0x000000002b197223 */ /* 0x000fe4000001002b */
.L_x_14:
[----:B------:R-:W-:Y:S05]  /*1060*/  BSYNC B0 ;  /* 0x0000000000007941 */ /* 0x000fea0003800000 */
.L_x_12:
[----:B------:R-:W-:Y:S01]  /*1070*/  FMUL R45, R44, 0.79788458347320556641 ;  /* 0x3f4c422a2c2d7820 */ /* 0x000fe20000400000 */
[----:B------:R-:W-:Y:S01]  /*1080*/  BSSY B0, `(.L_x_15) ;  /* 0x0000017000007945 */ /* 0x000fe20003800000 */
[----:B------:R-:W-:Y:S01]  /*1090*/  FMUL R44, R11, R26 ;  /* 0x0000001a0b2c7220 */ /* 0x000fe20000400000 */
[----:B------:R-:W-:Y:S01]  /*10a0*/  FFMA R43, R27, 0.044714998453855514526, R10 ;  /* 0x3d3727131b2b7823 */ /* 0x000fe2000000000a */
[----:B------:R-:W-:-:S05]  /*10b0*/  FADD.FTZ R46, |R45|, -RZ ;  /* 0x800000ff2d2e7221 */ /* 0x000fca0000010200 */
        /* <DEDUP_REMOVED lines=12> */
.L_x_16:
[----:B------:R-:W-:Y:S01]  /*1180*/  IMAD.MOV.U32 R0, RZ, RZ, 0x3c80f082 ;  /* 0x3c80f082ff007424 */ /* 0x000fe200078e00ff */
[----:B------:R-:W-:-:S04]  /*1190*/  FMUL R27, R45, R45 ;  /* 0x0000002d2d1b7220 */ /* 0x000fc80000400000 */
[----:B------:R-:W-:-:S04]  /*11a0*/  FFMA.FTZ R0, R27, R0, -0.052303962409496307373 ;  /* 0xbd563cae1b007423 */ /* 0x000fc80000010000 */
[----:B------:R-:W-:-:S04]  /*11b0*/  FFMA.FTZ R0, R27, R0, 0.1331529766321182251 ;  /* 0x3e0859411b007423 */ /* 0x000fc80000010000 */
[----:B------:R-:W-:-:S04]  /*11c0*/  FFMA.FTZ R0, R27, R0, -0.33332768082618713379 ;  /* 0xbeaaa9ed1b007423 */ /* 0x000fc80000010000 */
[----:B------:R-:W-:-:S04]  /*11d0*/  FFMA.FTZ R0, R27, R0, RZ ;  /* 0x000000001b007223 */ /* 0x000fc800000100ff */
[----:B------:R-:W-:Y:S02]  /*11e0*/  FFMA.FTZ R26, R45, R0, R45 ;  /* 0x000000002d1a7223 */ /* 0x000fe4000001002d */
.L_x_17:
[----:B------:R-:W-:Y:S05]  /*11f0*/  BSYNC B0 ;  /* 0x0000000000007941 */ /* 0x000fea0003800000 */
.L_x_15:
[----:B------:R-:W-:Y:S01]  /*1200*/  FMUL R43, R43, 0.79788458347320556641 ;  /* 0x3f4c422a2b2b7820 */ /* 0x000fe20000400000 */
[----:B------:R-:W-:Y:S01]  /*1210*/  BSSY B0, `(.L_x_18) ;  /* 0x0000016000007945 */ /* 0x000fe20003800000 */
[----:B------:R-:W-:Y:S02]  /*1220*/  FFMA R44, R44, 0.044714998453855514526, R11 ;  /* 0x3d3727132c2c7823 */ /* 0x000fe4000000000b */
        /* <DEDUP_REMOVED lines=13> */
.L_x_19:
[----:B------:R-:W-:Y:S01]  /*1300*/  IMAD.MOV.U32 R0, RZ, RZ, 0x3c80f082 ;  /* 0x3c80f082ff007424 */ /* 0x000fe200078e00ff */
[----:B------:R-:W-:-:S04]  /*1310*/  FMUL R27, R43, R43 ;  /* 0x0000002b2b1b7220 */ /* 0x000fc80000400000 */
[----:B------:R-:W-:-:S04]  /*1320*/  FFMA.FTZ R0, R27, R0, -0.052303962409496307373 ;  /* 0xbd563cae1b007423 */ /* 0x000fc80000010000 */
[----:B------:R-:W-:-:S04]  /*1330*/  FFMA.FTZ R0, R27, R0, 0.1331529766321182251 ;  /* 0x3e0859411b007423 */ /* 0x000fc80000010000 */
[----:B------:R-:W-:-:S04]  /*1340*/  FFMA.FTZ R0, R27, R0, -0.33332768082618713379 ;  /* 0xbeaaa9ed1b007423 */ /* 0x000fc80000010000 */
[----:B------:R-:W-:-:S04]  /*1350*/  FFMA.FTZ R0, R27, R0, RZ ;  /* 0x000000001b007223 */ /* 0x000fc800000100ff */
[----:B------:R-:W-:Y:S02]  /*1360*/  FFMA.FTZ R52, R43, R0, R43 ;  /* 0x000000002b347223 */ /* 0x000fe4000001002b */
.L_x_20:
[----:B------:R-:W-:Y:S05]  /*1370*/  BSYNC B0 ;  /* 0x0000000000007941 */ /* 0x000fea0003800000 */
.L_x_18:
[----:B------:R-:W-:Y:S01]  /*1380*/  FMUL R53, R44, 0.79788458347320556641 ;  /* 0x3f4c422a2c357820 */ /* 0x000fe20000400000 */
[----:B------:R-:W-:Y:S01]  /*1390*/  IADD3 R24, R21, UR8, RZ ;  /* 0x0000000815187c10 */ /* 0x000fe2000fffe0ff */
[----:B------:R-:W-:Y:S01]  /*13a0*/  BSSY B0, `(.L_x_21) ;  /* 0x000001f000007945 */ /* 0x000fe20003800000 */
[----:B------:R-:W-:Y:S01]  /*13b0*/  FMUL R46, R5, 0.5 ;  /* 0x3f000000052e7820 */ /* 0x000fe20000400000 */
[----:B------:R-:W-:Y:S01]  /*13c0*/  FADD.FTZ R56, |R53|, -RZ ;  /* 0x800000ff35387221 */ /* 0x000fe20000010200 */
[----:B------:R-:W-:Y:S01]  /*13d0*/  IADD3 R44, R24, 0x1000, RZ ;  /* 0x00001000182c7810 */ /* 0x000fe20007ffe0ff */
[----:B------:R-:W-:Y:S01]  /*13e0*/  FMUL R27, R9, 0.5 ;  /* 0x3f000000091b7820 */ /* 0x000fe20000400000 */
[----:B------:R-:W-:Y:S01]  /*13f0*/  FMUL R45, R4, 0.5 ;  /* 0x3f000000042d7820 */ /* 0x000fe20000400000 */
[----:B------:R-:W-:Y:S01]  /*1400*/  FMUL R43, R8, 0.5 ;  /* 0x3f000000082b7820 */ /* 0x000fe20000400000 */
[----:B------:R-:W-:Y:S01]  /*1410*/  FSETP.GE.AND P0, PT, R56, 0.60000002384185791016, PT ;  /* 0x3f19999a3800780b */ /* 0x000fe20003f06000 */
[----:B------:R-:W-:Y:S01]  /*1420*/  FMUL R51, R6, 0.5 ;  /* 0x3f00000006337820 */ /* 0x000fe20000400000 */
[----:B------:R-:W-:Y:S01]  /*1430*/  FMUL R48, R7, 0.5 ;  /* 0x3f00000007307820 */ /* 0x000fe20000400000 */
[----:B------:R-:W-:Y:S01]  /*1440*/  FMUL R50, R10, 0.5 ;  /* 0x3f0000000a327820 */ /* 0x000fe20000400000 */
[----:B------:R-:W-:Y:S01]  /*1450*/  FMUL R47, R11, 0.5 ;  /* 0x3f0000000b2f7820 */ /* 0x000fe20000400000 */
[----:B------:R-:W-:-:S08]  /*1460*/  IADD3 R24, R24, 0x4000, RZ ;  /* 0x0000400018187810 */ /* 0x000fd00007ffe0ff */
        /* <DEDUP_REMOVED lines=11> */
.L_x_22:
[----:B------:R-:W-:Y:S01]  /*1520*/  IMAD.MOV.U32 R0, RZ, RZ, 0x3c80f082 ;  /* 0x3c80f082ff007424 */ /* 0x000fe200078e00ff */
[----:B------:R-:W-:-:S04]  /*1530*/  FMUL R55, R53, R53 ;  /* 0x0000003535377220 */ /* 0x000fc80000400000 */
[----:B------:R-:W-:-:S04]  /*1540*/  FFMA.FTZ R0, R55, R0, -0.052303962409496307373 ;  /* 0xbd563cae37007423 */ /* 0x000fc80000010000 */
[----:B------:R-:W-:-:S04]  /*1550*/  FFMA.FTZ R0, R55, R0, 0.1331529766321182251 ;  /* 0x3e08594137007423 */ /* 0x000fc80000010000 */
[----:B------:R-:W-:-:S04]  /*1560*/  FFMA.FTZ R0, R55, R0, -0.33332768082618713379 ;  /* 0xbeaaa9ed37007423 */ /* 0x000fc80000010000 */
[----:B------:R-:W-:-:S04]  /*1570*/  FFMA.FTZ R0, R55, R0, RZ ;  /* 0x0000000037007223 */ /* 0x000fc800000100ff */
[----:B------:R-:W-:Y:S02]  /*1580*/  FFMA.FTZ R53, R0, R53, R53 ;  /* 0x0000003500357223 */ /* 0x000fe40000010035 */
.L_x_23:
[----:B------:R-:W-:Y:S05]  /*1590*/  BSYNC B0 ;  /* 0x0000000000007941 */ /* 0x000fea0003800000 */
.L_x_21:
[----:B------:R-:W-:Y:S01]  /*15a0*/  FADD R0, R15, 1 ;  /* 0x3f8000000f007421 */ /* 0x000fe20000000000 */
[----:B------:R-:W-:Y:S01]  /*15b0*/  FADD R15, R52, 1 ;  /* 0x3f800000340f7421 */ /* 0x000fe20000000000 */
[----:B------:R-:W-:Y:S01]  /*15c0*/  PLOP3.LUT P3, PT, PT, PT, UP1, 0x80, 0x0 ;  /* 0x000000000000781c */ /* 0x000fe20003f6f018 */
[----:B------:R-:W-:Y:S01]  /*15d0*/  FADD R54, R53, 1 ;  /* 0x3f80000035367421 */ /* 0x000fe20000000000 */
[----:B------:R-:W-:Y:S01]  /*15e0*/  FADD R49, R49, 1 ;  /* 0x3f80000031317421 */ /* 0x000fe20000000000 */
[----:B------:R-:W-:Y:S01]  /*15f0*/  FMUL R50, R15, R50 ;  /* 0x000000320f327220 */ /* 0x000fe20000400000 */
[----:B------:R-:W-:Y:S01]  /*1600*/  FADD R15, R14, 1 ;  /* 0x3f8000000e0f7421 */ /* 0x000fe20000000000 */
[----:B------:R-:W-:Y:S01]  /*1610*/  FADD R52, R13, 1 ;  /* 0x3f8000000d347421 */ /* 0x000fe20000000000 */
[----:B------:R-:W-:Y:S01]  /*1620*/  FMUL R47, R54, R47 ;  /* 0x0000002f362f7220 */ /* 0x000fe20000400000 */
[----:B------:R-:W-:Y:S01]  /*1630*/  FSETP.NAN.AND P2, PT, R33, R33, PT ;  /* 0x000000212100720b */ /* 0x000fe20003f48000 */
[----:B------:R-:W-:Y:S01]  /*1640*/  FMUL R13, R49, R48 ;  /* 0x00000030310d7220 */ /* 0x000fe20000400000 */
[----:B------:R-:W-:Y:S01]  /*1650*/  FSETP.GEU.AND P0, PT, R33, R50, PT ;  /* 0x000000322100720b */ /* 0x000fe20003f0e000 */
[----:B------:R-:W-:Y:S01]  /*1660*/  FADD R48, R25, 1 ;  /* 0x3f80000019307421 */ /* 0x000fe20000000000 */
[----:B------:R-:W-:Y:S01]  /*1670*/  PLOP3.LUT P5, PT, PT, PT, UP1, 0x80, 0x0 ;  /* 0x000000000000781c */ /* 0x000fe20003faf018 */
[----:B------:R-:W-:Y:S01]  /*1680*/  FMUL R46, R15, R46 ;  /* 0x0000002e0f2e7220 */ /* 0x000fe20000400000 */
[C---:B------:R-:W-:Y:S01]  /*1690*/  FSEL R14, R33.reuse, R50, !P0 ;  /* 0x00000032210e7208 */ /* 0x040fe20004000000 */
[----:B------:R-:W-:Y:S01]  /*16a0*/  FMUL R0, R0, R51 ;  /* 0x0000003300007220 */ /* 0x000fe20000400000 */
[----:B------:R-:W-:Y:S01]  /*16b0*/  PLOP3.LUT P0, PT, PT, PT, UP1, 0x80, 0x0 ;  /* 0x000000000000781c */ /* 0x000fe20003f0f018 */
[----:B------:R-:W-:Y:S01]  /*16c0*/  FMUL R45, R52, R45 ;  /* 0x0000002d342d7220 */ /* 0x000fe20000400000 */
[----:B------:R-:W-:Y:S01]  /*16d0*/  @!P3 FSEL R33, R33, R14, P2 ;  /* 0x0000000e2121b208 */ /* 0x000fe20001000000 */
[----:B------:R-:W-:Y:S01]  /*16e0*/  FADD R26, R26, 1 ;  /* 0x3f8000001a1a7421 */ /* 0x000fe20000000000 */
[----:B------:R-:W-:Y:S01]  /*16f0*/  FSETP.GEU.AND P3, PT, R34, R47, PT ;  /* 0x0000002f2200720b */ /* 0x000fe20003f6e000 */
[----:B------:R-:W-:Y:S01]  /*1700*/  FMUL R43, R48, R43 ;  /* 0x0000002b302b7220 */ /* 0x000fe20000400000 */
[----:B------:R-:W-:Y:S01]  /*1710*/  FSETP.GEU.AND P4, PT, R32, R13, PT ;  /* 0x0000000d2000720b */ /* 0x000fe20003f8e000 */
[----:B------:R-:W-:Y:S01]  /*1720*/  FMUL R26, R26, R27 ;  /* 0x0000001b1a1a7220 */ /* 0x000fe20000400000 */
[----:B------:R-:W-:Y:S01]  /*1730*/  FSEL R25, R34, R47, !P3 ;  /* 0x0000002f22197208 */ /* 0x000fe20005800000 */
[----:B------:R-:W-:Y:S01]  /*1740*/  UIADD3 UR8, UP0, UR8, 0x1000, URZ ;  /* 0x0000100008087890 */ /* 0x000fe2000ff1e03f */
[----:B------:R-:W-:-:S02]  /*1750*/  FSETP.NAN.AND P2, PT, R32, R32, PT ;  /* 0x000000202000720b */ /* 0x000fc40003f48000 */
[----:B------:R-:W-:Y:S01]  /*1760*/  PLOP3.LUT P3, PT, PT, PT, UP1, 0x80, 0x0 ;  /* 0x000000000000781c */ /* 0x000fe20003f6f018 */
[----:B------:R-:W-:Y:S01]  /*1770*/  UIADD3.X UR4, URZ, UR4, URZ, UP0, !UPT ;  /* 0x000000043f047290 */ /* 0x000fe200087fe43f */
[----:B------:R-:W-:Y:S01]  /*1780*/  FSEL R15, R32, R13, !P4 ;  /* 0x0000000d200f7208 */ /* 0x000fe20006000000 */
[----:B------:R-:W-:Y:S01]  /*1790*/  UISETP.GE.U32.AND UP0, UPT, UR8, 0x2000, UPT ;  /* 0x000020000800788c */ /* 0x000fe2000bf06070 */
[----:B------:R-:W-:Y:S02]  /*17a0*/  FSETP.NAN.AND P6, PT, R34, R34, PT ;  /* 0x000000222200720b */ /* 0x000fe40003fc8000 */
[----:B------:R-:W-:Y:S01]  /*17b0*/  PLOP3.LUT P4, PT, PT, PT, UP1, 0x80, 0x0 ;  /* 0x000000000000781c */ /* 0x000fe20003f8f018 */
[----:B------:R-:W-:Y:S01]  /*17c0*/  UISETP.GE.U32.AND.EX UP0, UPT, UR4, URZ, UPT, UP0 ;  /* 0x0000003f0400728c */ /* 0x000fe2000bf06100 */
[----:B------:R-:W-:Y:S02]  /*17d0*/  @!P5 FSEL R32, R32, R15, P2 ;  /* 0x0000000f2020d208 */ /* 0x000fe40001000000 */
[----:B------:R-:W-:Y:S01]  /*17e0*/  @!P0 FSEL R34, R34, R25, P6 ;  /* 0x0000001922228208 */ /* 0x000fe20003000000 */
[----:B------:R-:W-:Y:S01]  /*17f0*/  IMAD.WIDE R24, R24, R23, c[0x0][0x188] ;  /* 0x0000620018187625 */ /* 0x000fe200078e0217 */
[----:B------:R-:W-:-:S02]  /*1800*/  FSETP.GEU.AND P2, PT, R31, R0, PT ;  /* 0x000000001f00720b */ /* 0x000fc40003f4e000 */
[C---:B------:R-:W-:Y:S02]  /*1810*/  FSETP.GT.AND P0, PT, R40.reuse, R45, PT ;  /* 0x0000002d2800720b */ /* 0x040fe40003f04000 */
[C---:B------:R-:W-:Y:S02]  /*1820*/  FSETP.NAN.AND P5, PT, R31.reuse, R31, PT ;  /* 0x0000001f1f00720b */ /* 0x040fe40003fa8000 */
[----:B------:R-:W-:Y:S02]  /*1830*/  FSEL R14, R31, R0, !P2 ;  /* 0x000000001f0e7208 */ /* 0x000fe40005000000 */
[C---:B------:R-:W-:Y:S02]  /*1840*/  FSETP.NAN.AND P6, PT, R40.reuse, R40, PT ;  /* 0x000000282800720b */ /* 0x040fe40003fc8000 */
[----:B------:R-:W-:Y:S02]  /*1850*/  FSEL R15, R40, R45, P0 ;  /* 0x0000002d280f7208 */ /* 0x000fe40000000000 */
[----:B------:R-:W-:-:S02]  /*1860*/  PLOP3.LUT P2, PT, PT, PT, UP1, 0x80, 0x0 ;  /* 0x000000000000781c */ /* 0x000fc40003f4f018 */
[----:B------:R-:W-:Y:S02]  /*1870*/  PLOP3.LUT P0, PT, PT, PT, UP1, 0x80, 0x0 ;  /* 0x000000000000781c */ /* 0x000fe40003f0f018 */
[----:B------:R-:W-:Y:S02]  /*1880*/  @!P3 FSEL R31, R31, R14, P5 ;  /* 0x0000000e1f1fb208 */ /* 0x000fe40002800000 */
[----:B------:R-:W-:Y:S02]  /*1890*/  @!P4 FSEL R40, R40, R15, P6 ;  /* 0x0000000f2828c208 */ /* 0x000fe40003000000 */
[-C--:B------:R-:W-:Y:S02]  /*18a0*/  FSETP.GT.AND P3, PT, R41, R43.reuse, PT ;  /* 0x0000002b2900720b */ /* 0x080fe40003f64000 */
[----:B------:R-:W-:Y:S02]  /*18b0*/  FSETP.GEU.AND P4, PT, R39, R26, PT ;  /* 0x0000001a2700720b */ /* 0x000fe40003f8e000 */
[----:B------:R-:W-:-:S02]  /*18c0*/  FSEL R48, R41, R43, P3 ;  /* 0x0000002b29307208 */ /* 0x000fc40001800000 */
[C---:B------:R-:W-:Y:S02]  /*18d0*/  FSETP.NAN.AND P6, PT, R39.reuse, R39, PT ;  /* 0x000000272700720b */ /* 0x040fe40003fc8000 */
[----:B------:R-:W-:Y:S02]  /*18e0*/  PLOP3.LUT P3, PT, PT, PT, UP1, 0x80, 0x0 ;  /* 0x000000000000781c */ /* 0x000fe40003f6f018 */
[----:B------:R-:W-:Y:S02]  /*18f0*/  FSEL R14, R39, R26, !P4 ;  /* 0x0000001a270e7208 */ /* 0x000fe40006000000 */
[----:B------:R-:W-:Y:S02]  /*1900*/  FSETP.NAN.AND P5, PT, R41, R41, PT ;  /* 0x000000292900720b */ /* 0x000fe40003fa8000 */
[----:B------:R-:W-:Y:S02]  /*1910*/  PLOP3.LUT P4, PT, PT, PT, UP1, 0x80, 0x0 ;  /* 0x000000000000781c */ /* 0x000fe40003f8f018 */
[----:B------:R-:W-:-:S02]  /*1920*/  @!P2 FSEL R39, R39, R14, P6 ;  /* 0x0000000e2727a208 */ /* 0x000fc40003000000 */
[----:B------:R-:W-:Y:S02]  /*1930*/  FSETP.GEU.AND P6, PT, R42, R46, PT ;  /* 0x0000002e2a00720b */ /* 0x000fe40003fce000 */
[----:B------:R-:W-:Y:S02]  /*1940*/  @!P0 FSEL R41, R41, R48, P5 ;  /* 0x0000003029298208 */ /* 0x000fe40002800000 */
[-C--:B------:R-:W-:Y:S02]  /*1950*/  FSETP.GEU.AND P5, PT, R36, R43.reuse, PT ;  /* 0x0000002b2400720b */ /* 0x080fe40003fae000 */
[C---:B------:R-:W-:Y:S02]  /*1960*/  FSETP.NAN.AND P0, PT, R42.reuse, R42, PT ;  /* 0x0000002a2a00720b */ /* 0x040fe40003f08000 */
[----:B------:R-:W-:Y:S02]  /*1970*/  FSEL R15, R42, R46, !P6 ;  /* 0x0000002e2a0f7208 */ /* 0x000fe40007000000 */
[----:B------:R-:W-:-:S02]  /*1980*/  FSEL R43, R36, R43, !P5 ;  /* 0x0000002b242b7208 */ /* 0x000fc40006800000 */
[----:B------:R-:W-:Y:S02]  /*1990*/  FSETP.NAN.AND P2, PT, R36, R36, PT ;  /* 0x000000242400720b */ /* 0x000fe40003f48000 */
[----:B------:R-:W-:Y:S02]  /*19a0*/  PLOP3.LUT P5, PT, PT, PT, UP1, 0x80, 0x0 ;  /* 0x000000000000781c */ /* 0x000fe40003faf018 */
[----:B------:R-:W-:Y:S02]  /*19b0*/  PLOP3.LUT P6, PT, PT, PT, UP1, 0x80, 0x0 ;  /* 0x000000000000781c */ /* 0x000fe40003fcf018 */
[----:B------:R-:W-:Y:S02]  /*19c0*/  @!P3 FSEL R42, R42, R15, P0 ;  /* 0x0000000f2a2ab208 */ /* 0x000fe40000000000 */
[----:B------:R-:W-:Y:S02]  /*19d0*/  FSETP.GEU.AND P0, PT, R35, R45, PT ;  /* 0x0000002d2300720b */ /* 0x000fe40003f0e000 */
[----:B------:R-:W-:-:S02]  /*19e0*/  @!P4 FSEL R36, R36, R43, P2 ;  /* 0x0000002b2424c208 */ /* 0x000fc40001000000 */
[C---:B------:R-:W-:Y:S02]  /*19f0*/  FSETP.GT.AND P2, PT, R38.reuse, R26, PT ;  /* 0x0000001a2600720b */ /* 0x040fe40003f44000 */
[C---:B------:R-:W-:Y:S02]  /*1a00*/  FSEL R14, R35.reuse, R45, !P0 ;  /* 0x0000002d230e7208 */ /* 0x040fe40004000000 */
[----:B------:R-:W-:Y:S02]  /*1a10*/  PLOP3.LUT P0, PT, PT, PT, UP1, 0x80, 0x0 ;  /* 0x000000000000781c */ /* 0x000fe40003f0f018 */
[----:B------:R-:W-:Y:S02]  /*1a20*/  FSETP.NAN.AND P3, PT, R35, R35, PT ;  /* 0x000000232300720b */ /* 0x000fe40003f68000 */
[C---:B------:R-:W-:Y:S02]  /*1a30*/  FSETP.NAN.AND P4, PT, R38.reuse, R38, PT ;  /* 0x000000262600720b */ /* 0x040fe40003f88000 */
[----:B------:R-:W-:-:S02]  /*1a40*/  FSEL R15, R38, R26, P2 ;  /* 0x0000001a260f7208 */ /* 0x000fc40001000000 */
[----:B------:R-:W-:Y:S02]  /*1a50*/  @!P5 FSEL R35, R35, R14, P3 ;  /* 0x0000000e2323d208 */ /* 0x000fe40001800000 */
[----:B------:R-:W-:Y:S01]  /*1a60*/  @!P6 FSEL R38, R38, R15, P4 ;  /* 0x0000000f2626e208 */ /* 0x000fe20002000000 */
[----:B------:R-:W-:Y:S01]  /*1a70*/  IMAD.WIDE R14, R44, R23, c[0x0][0x188] ;  /* 0x000062002c0e7625 */ /* 0x000fe200078e0217 */
[----:B------:R-:W-:Y:S02]  /*1a80*/  PLOP3.LUT P5, PT, PT, PT, UP1, 0x80, 0x0 ;  /* 0x000000000000781c */ /* 0x000fe40003faf018 */
[CC--:B------:R-:W-:Y:S02]  /*1a90*/  FSETP.GT.AND P6, PT, R37.reuse, R46.reuse, PT ;  /* 0x0000002e2500720b */ /* 0x0c0fe40003fc4000 */
[----:B------:R0:W-:Y:S01]  /*1aa0*/  @!P0 STG.E.128 [R14.64], R4 ;  /* 0x000000040e008986 */ /* 0x0001e2000c101d06 */
[----:B------:R-:W-:Y:S02]  /*1ab0*/  PLOP3.LUT P2, PT, PT, PT, UP1, 0x80, 0x0 ;  /* 0x000000000000781c */ /* 0x000fe40003f4f018 */
[----:B------:R-:W-:-:S02]  /*1ac0*/  FSEL R46, R37, R46, P6 ;  /* 0x0000002e252e7208 */ /* 0x000fc40003000000 */
[CC--:B------:R-:W-:Y:S02]  /*1ad0*/  FSETP.GT.AND P0, PT, R30.reuse, R47.reuse, PT ;  /* 0x0000002f1e00720b */ /* 0x0c0fe40003f04000 */
[----:B------:R-:W-:Y:S02]  /*1ae0*/  PLOP3.LUT P4, PT, PT, PT, UP1, 0x80, 0x0 ;  /* 0x000000000000781c */ /* 0x000fe40003f8f018 */
[CC--:B------:R-:W-:Y:S02]  /*1af0*/  FSETP.GT.AND P6, PT, R29.reuse, R50.reuse, PT ;  /* 0x000000321d00720b */ /* 0x0c0fe40003fc4000 */
[----:B------:R-:W-:Y:S02]  /*1b00*/  FSEL R47, R30, R47, P0 ;  /* 0x0000002f1e2f7208 */ /* 0x000fe40000000000 */
[----:B------:R-:W-:Y:S01]  /*1b10*/  PLOP3.LUT P3, PT, PT, PT, UP1, 0x80, 0x0 ;  /* 0x000000000000781c */ /* 0x000fe20003f6f018 */
[----:B------:R1:W-:Y:S01]  /*1b20*/  @!P2 STG.E.128 [R24.64], R8 ;  /* 0x000000081800a986 */ /* 0x0003e2000c101d06 */
[----:B------:R-:W-:-:S02]  /*1b30*/  FSEL R50, R29, R50, P6 ;  /* 0x000000321d327208 */ /* 0x000fc40003000000 */
[C---:B------:R-:W-:Y:S02]  /*1b40*/  FSETP.NAN.AND P0, PT, R29.reuse, R29, PT ;  /* 0x0000001d1d00720b */ /* 0x040fe40003f08000 */
[C---:B------:R-:W-:Y:S02]  /*1b50*/  FSETP.NAN.AND P6, PT, R30.reuse, R30, PT ;  /* 0x0000001e1e00720b */ /* 0x040fe40003fc8000 */
[----:B------:R-:W-:Y:S02]  /*1b60*/  @!P5 FSEL R29, R29, R50, P0 ;  /* 0x000000321d1dd208 */ /* 0x000fe40000000000 */
[----:B------:R-:W-:Y:S02]  /*1b70*/  PLOP3.LUT P0, PT, PT, PT, UP1, 0x80, 0x0 ;  /* 0x000000000000781c */ /* 0x000fe40003f0f018 */
[----:B------:R-:W-:Y:S02]  /*1b80*/  FSETP.NAN.AND P2, PT, R37, R37, PT ;  /* 0x000000252500720b */ /* 0x000fe40003f48000 */
[----:B------:R-:W-:-:S02]  /*1b90*/  @!P4 FSEL R30, R30, R47, P6 ;  /* 0x0000002f1e1ec208 */ /* 0x000fc40003000000 */
[CC--:B------:R-:W-:Y:S02]  /*1ba0*/  FSETP.GT.AND P4, PT, R28.reuse, R13.reuse, PT ;  /* 0x0000000d1c00720b */ /* 0x0c0fe40003f84000 */
[----:B------:R-:W-:Y:S02]  /*1bb0*/  @!P3 FSEL R37, R37, R46, P2 ;  /* 0x0000002e2525b208 */ /* 0x000fe40001000000 */
[C---:B------:R-:W-:Y:S02]  /*1bc0*/  FSETP.NAN.AND P3, PT, R28.reuse, R28, PT ;  /* 0x0000001c1c00720b */ /* 0x040fe40003f68000 */
[C---:B------:R-:W-:Y:S02]  /*1bd0*/  FSEL R13, R28.reuse, R13, P4 ;  /* 0x0000000d1c0d7208 */ /* 0x040fe40002000000 */
[----:B------:R-:W-:Y:S02]  /*1be0*/  PLOP3.LUT P2, PT, PT, PT, UP1, 0x80, 0x0 ;  /* 0x000000000000781c */ /* 0x000fe40003f4f018 */
[----:B------:R-:W-:-:S02]  /*1bf0*/  @!P0 FSEL R28, R28, R13, P3 ;  /* 0x0000000d1c1c8208 */ /* 0x000fc40001800000 */
[----:B------:R-:W-:Y:S02]  /*1c00*/  PLOP3.LUT P0, PT, PT, PT, UP0, 0x80, 0x0 ;  /* 0x000000000000781c */ /* 0x000fe40003f0f008 */
[C---:B------:R-:W-:Y:S02]  /*1c10*/  FSETP.GT.AND P5, PT, R12.reuse, R0, PT ;  /* 0x000000000c00720b */ /* 0x040fe40003fa4000 */
[C---:B------:R-:W-:Y:S02]  /*1c20*/  FSETP.NAN.AND P4, PT, R12.reuse, R12, PT ;  /* 0x0000000c0c00720b */ /* 0x040fe40003f88000 */
[----:B0-----:R-:W-:Y:S02]  /*1c30*/  FSEL R5, R12, R0, P5 ;  /* 0x000000000c057208 */ /* 0x001fe40002800000 */
[----:B------:R-:W-:Y:S02]  /*1c40*/  IADD3 R18, P5, R18, 0x2000, RZ ;  /* 0x0000200012127810 */ /* 0x000fe40007fbe0ff */
[----:B------:R-:W-:-:S02]  /*1c50*/  IADD3 R16, P6, R16, 0x2000, RZ ;  /* 0x0000200010107810 */ /* 0x000fc40007fde0ff */
[----:B------:R-:W-:Y:S01]  /*1c60*/  @!P2 FSEL R12, R12, R5, P4 ;  /* 0x000000050c0ca208 */ /* 0x000fe20002000000 */
[----:B------:R-:W-:Y:S02]  /*1c70*/  IMAD.X R19, RZ, RZ, R19, P5 ;  /* 0x000000ffff137224 */ /* 0x000fe400028e0613 */
[----:B------:R-:W-:Y:S02]  /*1c80*/  IMAD.X R17, RZ, RZ, R17, P6 ;  /* 0x000000ffff117224 */ /* 0x000fe400030e0611 */
[----:B------:R-:W-:Y:S01]  /*1c90*/  IMAD.MOV.U32 R0, RZ, RZ, R12 ;  /* 0x000000ffff007224 */ /* 0x000fe200078e000c */
[----:B-1----:R-:W-:Y:S01]  /*1ca0*/  @P0 CALL.REL.NOINC `(.L_x_24) ;  /* 0x0000001000000944 */ /* 0x002fe20003c00000 */
[----:B------:R-:W-:Y:S05]  /*1cb0*/  BRA `(.L_x_25) ;  /* 0xffffe7a000007947 */ /* 0x000fea000383ffff */
.L_x_24:
[----:B------:R-:W-:Y:S01]  /*1cc0*/  BAR.SYNC.DEFER_BLOCKING 0x0 ;  /* 0x0000000000007b1d */ /* 0x000fe20000010000 */
[-C--:B------:R-:W-:Y:S01]  /*1cd0*/  FSETP.NAN.AND P2, PT, R36, R36.reuse, PT ;  /* 0x000000242400720b */ /* 0x080fe20003f48000 */
[----:B------:R-:W-:Y:S01]  /*1ce0*/  IMAD.MOV.U32 R14, RZ, RZ, -0x1000 ;  /* 0xfffff000ff0e7424 */ /* 0x000fe200078e00ff */
[----:B------:R-:W-:Y:S01]  /*1cf0*/  FSETP.NAN.AND P3, PT, R35, R35, PT ;  /* 0x000000232300720b */ /* 0x000fe20003f68000 */
[----:B------:R-:W-:Y:S01]  /*1d00*/  IMAD.MOV.U32 R12, RZ, RZ, -0x1 ;  /* 0xffffffffff0c7424 */ /* 0x000fe200078e00ff */
[----:B------:R-:W-:-:S02]  /*1d10*/  FSETP.GT.AND P0, PT, R39, R36, PT ;  /* 0x000000242700720b */ /* 0x000fc40003f04000 */
[----:B------:R-:W-:Y:S02]  /*1d20*/  FSEL R39, R36, R39, P2 ;  /* 0x0000002724277208 */ /* 0x000fe40001000000 */
[----:B------:R-:W-:Y:S02]  /*1d30*/  FSETP.GT.AND P2, PT, R42, R35, PT ;  /* 0x000000232a00720b */ /* 0x000fe40003f44000 */
[C---:B------:R-:W-:Y:S02]  /*1d40*/  FSEL R42, R35.reuse, R42, P3 ;  /* 0x0000002a232a7208 */ /* 0x040fe40001800000 */
[----:B------:R-:W-:Y:S02]  /*1d50*/  FSEL R36, R36, R39, P0 ;  /* 0x0000002724247208 */ /* 0x000fe40000000000 */
[----:B------:R-:W-:Y:S02]  /*1d60*/  FSEL R35, R35, R42, P2 ;  /* 0x0000002a23237208 */ /* 0x000fe40001000000 */
[----:B------:R-:W-:-:S02]  /*1d70*/  FSETP.GEU.AND P4, PT, R36, R33, PT ;  /* 0x000000212400720b */ /* 0x000fc40003f8e000 */
[C---:B------:R-:W-:Y:S02]  /*1d80*/  FSETP.GEU.AND P3, PT, R35.reuse, R31, PT ;  /* 0x0000001f2300720b */ /* 0x040fe40003f6e000 */
[----:B------:R-:W-:Y:S02]  /*1d90*/  FSETP.NAN.AND P2, PT, R36, R36, PT ;  /* 0x000000242400720b */ /* 0x000fe40003f48000 */
[----:B------:R-:W-:-:S07]  /*1da0*/  FSETP.NAN.AND P0, PT, R35, R35, PT ;  /* 0x000000232300720b */ /* 0x000fce0003f08000 */
[----:B------:R-:W-:Y:S02]  /*1db0*/  @P4 FSEL R36, R36, R33, P2 ;  /* 0x0000002124244208 */ /* 0x000fe40001000000 */
[----:B------:R-:W-:Y:S02]  /*1dc0*/  @P3 FSEL R35, R35, R31, P0 ;  /* 0x0000001f23233208 */ /* 0x000fe40000000000 */
[C---:B------:R-:W-:Y:S02]  /*1dd0*/  FSETP.GEU.AND P4, PT, R36.reuse, R34, PT ;  /* 0x000000222400720b */ /* 0x040fe40003f8e000 */
[C---:B------:R-:W-:Y:S02]  /*1de0*/  FSETP.GEU.AND P3, PT, R35.reuse, R32, PT ;  /* 0x000000202300720b */ /* 0x040fe40003f6e000 */
[----:B------:R-:W-:Y:S02]  /*1df0*/  FSETP.NAN.AND P2, PT, R36, R36, PT ;  /* 0x000000242400720b */ /* 0x000fe40003f48000 */
[----:B------:R-:W-:-:S07]  /*1e00*/  FSETP.NAN.AND P0, PT, R35, R35, PT ;  /* 0x000000232300720b */ /* 0x000fce0003f08000 */
[----:B------:R-:W-:Y:S02]  /*1e10*/  @P4 FSEL R36, R36, R34, P2 ;  /* 0x0000002224244208 */ /* 0x000fe40001000000 */
[----:B------:R-:W-:Y:S02]  /*1e20*/  @P3 FSEL R35, R35, R32, P0 ;  /* 0x0000002023233208 */ /* 0x000fe40000000000 */
[----:B------:R-:W-:Y:S01]  /*1e30*/  FSETP.NAN.AND P2, PT, R36, R36, PT ;  /* 0x000000242400720b */ /* 0x000fe20003f48000 */
[----:B------:R-:W0:Y:S01]  /*1e40*/  SHFL.BFLY PT, R5, R36, 0x10, 0x1f ;  /* 0x0e001f0024057f89 */ /* 0x000e2200000e0000 */
[----:B------:R-:W-:-:S03]  /*1e50*/  FSETP.NAN.AND P0, PT, R35, R35, PT ;  /* 0x000000232300720b */ /* 0x000fc60003f08000 */
[----:B------:R-:W1:Y:S01]  /*1e60*/  SHFL.BFLY PT, R2, R35, 0x10, 0x1f ;  /* 0x0e001f0023027f89 */ /* 0x000e6200000e0000 */
[----:B0-----:R-:W-:Y:S02]  /*1e70*/  FSETP.GEU.AND P4, PT, R36, R5, PT ;  /* 0x000000052400720b */ /* 0x001fe40003f8e000 */
[----:B-1----:R-:W-:-:S05]  /*1e80*/  FSETP.GEU.AND P3, PT, R35, R2, PT ;  /* 0x000000022300720b */ /* 0x002fca0003f6e000 */
[----:B------:R-:W-:Y:S02]  /*1e90*/  @!P2 FSEL R36, R36, R5, !P4 ;  /* 0x000000052424a208 */ /* 0x000fe40006000000 */
[----:B------:R-:W-:Y:S02]  /*1ea0*/  @!P0 FSEL R35, R35, R2, !P3 ;  /* 0x0000000223238208 */ /* 0x000fe40005800000 */
[----:B------:R-:W-:Y:S01]  /*1eb0*/  FSETP.NAN.AND P2, PT, R36, R36, PT ;  /* 0x000000242400720b */ /* 0x000fe20003f48000 */
[----:B------:R-:W0:Y:S01]  /*1ec0*/  SHFL.BFLY PT, R5, R36, 0x8, 0x1f ;  /* 0x0d001f0024057f89 */ /* 0x000e2200000e0000 */
[----:B------:R-:W-:-:S03]  /*1ed0*/  FSETP.NAN.AND P0, PT, R35, R35, PT ;  /* 0x000000232300720b */ /* 0x000fc60003f08000 */
[----:B------:R-:W1:Y:S01]  /*1ee0*/  SHFL.BFLY PT, R2, R35, 0x8, 0x1f ;  /* 0x0d001f0023027f89 */ /* 0x000e6200000e0000 */
[----:B0-----:R-:W-:Y:S02]  /*1ef0*/  FSETP.GEU.AND P4, PT, R36, R5, PT ;  /* 0x000000052400720b */ /* 0x001fe40003f8e000 */
[----:B-1----:R-:W-:-:S11]  /*1f00*/  FSETP.GEU.AND P3, PT, R35, R2, PT ;  /* 0x000000022300720b */ /* 0x002fd60003f6e000 */
[----:B------:R-:W-:Y:S02]  /*1f10*/  @P4 FSEL R36, R36, R5, P2 ;  /* 0x0000000524244208 */ /* 0x000fe40001000000 */
[----:B------:R-:W-:-:S03]  /*1f20*/  @P3 FSEL R35, R35, R2, P0 ;  /* 0x0000000223233208 */ /* 0x000fc60000000000 */
[----:B------:R-:W0:Y:S01]  /*1f30*/  SHFL.BFLY PT, R5, R36, 0x4, 0x1f ;  /* 0x0c801f0024057f89 */ /* 0x000e2200000e0000 */
[C---:B------:R-:W-:Y:S02]  /*1f40*/  FSETP.NAN.AND P2, PT, R36.reuse, R36, PT ;  /* 0x000000242400720b */ /* 0x040fe40003f48000 */
[C---:B------:R-:W-:Y:S01]  /*1f50*/  FSETP.NAN.AND P0, PT, R35.reuse, R35, PT ;  /* 0x000000232300720b */ /* 0x040fe20003f08000 */
        /* <DEDUP_REMOVED lines=16> */
[----:B------:R-:W1:Y:S04]  /*2060*/  SHFL.BFLY PT, R4, R35, 0x1, 0x1f ;  /* 0x0c201f0023047f89 */ /* 0x000e6800000e0000 */
[----:B------:R-:W2:Y:S01]  /*2070*/  S2R R2, SR_TID.X ;  /* 0x0000000000027919 */ /* 0x000ea20000002100 */
[----:B0-----:R-:W-:Y:S02]  /*2080*/  FSETP.GEU.AND P5, PT, R36, R7, PT ;  /* 0x000000072400720b */ /* 0x001fe40003fae000 */
[----:B-1----:R-:W-:-:S02]  /*2090*/  FSETP.GEU.AND P4, PT, R35, R4, PT ;  /* 0x000000042300720b */ /* 0x002fc40003f8e000 */
[C---:B--2---:R-:W-:Y:S02]  /*20a0*/  LOP3.LUT P0, RZ, R2.reuse, 0x1f, RZ, 0xc0, !PT ;  /* 0x0000001f02ff7812 */ /* 0x044fe4000780c0ff */
[----:B------:R-:W-:Y:S02]  /*20b0*/  SHF.R.U32.HI R5, RZ, 0x3, R2 ;  /* 0x00000003ff057819 */ /* 0x000fe40000011602 */
[----:B------:R-:W-:Y:S02]  /*20c0*/  ISETP.GE.AND P2, PT, R2, 0x40, PT ;  /* 0x000000400200780c */ /* 0x000fe40003f46270 */
[----:B------:R-:W-:-:S03]  /*20d0*/  LOP3.LUT R5, R5, 0x7c, RZ, 0xc0, !PT ;  /* 0x0000007c05057812 */ /* 0x000fc600078ec0ff */
[----:B------:R-:W-:Y:S02]  /*20e0*/  @P5 SEL R36, R36, R7, P6 ;  /* 0x0000000724245207 */ /* 0x000fe40003000000 */
[----:B------:R-:W-:Y:S02]  /*20f0*/  @P4 SEL R35, R35, R4, P3 ;  /* 0x0000000423234207 */ /* 0x000fe40001800000 */
[C---:B------:R-:W-:Y:S01]  /*2100*/  FSETP.NAN.AND P3, PT, R40.reuse, R40, PT ;  /* 0x000000282800720b */ /* 0x040fe20003f68000 */
[----:B------:R-:W-:Y:S01]  /*2110*/  @!P0 STS [R5+0x80], R36 ;  /* 0x0000802405008388 */ /* 0x000fe20000000800 */
[CC--:B------:R-:W-:Y:S02]  /*2120*/  FSETP.GT.AND P4, PT, R40.reuse, R37.reuse, PT ;  /* 0x000000252800720b */ /* 0x0c0fe40003f84000 */
[----:B------:R-:W-:Y:S01]  /*2130*/  FSEL R37, R40, R37, P3 ;  /* 0x0000002528257208 */ /* 0x000fe20001800000 */
[----:B------:R-:W-:Y:S04]  /*2140*/  @!P0 STS [R5], R35 ;  /* 0x0000002305008388 */ /* 0x000fe80000000800 */
[----:B------:R-:W-:Y:S01]  /*2150*/  BAR.SYNC.DEFER_BLOCKING 0x0 ;  /* 0x0000000000007b1d */ /* 0x000fe20000010000 */
[----:B------:R-:W-:-:S02]  /*2160*/  FSETP.NAN.AND P3, PT, R41, R41, PT ;  /* 0x000000292900720b */ /* 0x000fc40003f68000 */
[----:B------:R-:W-:Y:S02]  /*2170*/  FSEL R37, R40, R37, P4 ;  /* 0x0000002528257208 */ /* 0x000fe40002000000 */
[CC--:B------:R-:W-:Y:S02]  /*2180*/  FSETP.GT.AND P4, PT, R41.reuse, R38.reuse, PT ;  /* 0x000000262900720b */ /* 0x0c0fe40003f84000 */
[----:B------:R-:W-:Y:S02]  /*2190*/  FSEL R38, R41, R38, P3 ;  /* 0x0000002629267208 */ /* 0x000fe40001800000 */
[----:B------:R-:W-:Y:S02]  /*21a0*/  FSETP.GT.AND P3, PT, R37, R0, PT ;  /* 0x000000002500720b */ /* 0x000fe40003f64000 */
[----:B------:R-:W-:Y:S02]  /*21b0*/  FSEL R38, R41, R38, P4 ;  /* 0x0000002629267208 */ /* 0x000fe40002000000 */
[----:B------:R-:W-:-:S02]  /*21c0*/  FSETP.NAN.AND P5, PT, R37, R37, PT ;  /* 0x000000252500720b */ /* 0x000fc40003fa8000 */
[----:B------:R-:W-:-:S07]  /*21d0*/  FSETP.GT.AND P4, PT, R38, R29, PT ;  /* 0x0000001d2600720b */ /* 0x000fce0003f84000 */
[----:B------:R-:W-:Y:S01]  /*21e0*/  @!P3 FSEL R37, R37, R0, P5 ;  /* 0x000000002525b208 */ /* 0x000fe20002800000 */
[----:B------:R-:W0:Y:S01]  /*21f0*/  @!P2 LDS R6, [R2.X4] ;  /* 0x000000000206a984 */ /* 0x000e220000004800 */
[C---:B------:R-:W-:Y:S02]  /*2200*/  FSETP.NAN.AND P5, PT, R38.reuse, R38, PT ;  /* 0x000000262600720b */ /* 0x040fe40003fa8000 */
[C---:B------:R-:W-:Y:S02]  /*2210*/  FSETP.GT.AND P3, PT, R37.reuse, R28, PT ;  /* 0x0000001c2500720b */ /* 0x040fe40003f64000 */
[----:B------:R-:W-:Y:S02]  /*2220*/  @!P4 FSEL R38, R38, R29, P5 ;  /* 0x0000001d2626c208 */ /* 0x000fe40002800000 */
[----:B------:R-:W-:Y:S02]  /*2230*/  FSETP.NAN.AND P6, PT, R37, R37, PT ;  /* 0x000000252500720b */ /* 0x000fe40003fc8000 */
[----:B------:R-:W-:-:S07]  /*2240*/  FSETP.GT.AND P4, PT, R38, R30, PT ;  /* 0x0000001e2600720b */ /* 0x000fce0003f84000 */
[----:B------:R-:W-:-:S05]  /*2250*/  @!P3 FSEL R37, R37, R28, P6 ;  /* 0x0000001c2525b208 */ /* 0x000fca0003000000 */
[----:B------:R-:W-:Y:S04]  /*2260*/  SHFL.BFLY PT, R4, R37, 0x10, 0x1f ;  /* 0x0e001f0025047f89 */ /* 0x000fe800000e0000 */
[----:B0-----:R-:W0:Y:S01]  /*2270*/  SHFL.BFLY PT, R7, R6, 0x10, 0x1f ;  /* 0x0e001f0006077f89 */ /* 0x001e2200000e0000 */
[C---:B------:R-:W-:Y:S02]  /*2280*/  FSETP.NAN.AND P3, PT, R6.reuse, R6, PT ;  /* 0x000000060600720b */ /* 0x040fe40003f68000 */
[----:B0-----:R-:W-:-:S04]  /*2290*/  FSETP.GEU.AND P5, PT, R6, R7, PT ;  /* 0x000000070600720b */ /* 0x001fc80003fae000 */
[----:B------:R-:W-:Y:S02]  /*22a0*/  FSEL R7, R6, R7, !P5 ;  /* 0x0000000706077208 */ /* 0x000fe40006800000 */
[----:B------:R-:W-:Y:S02]  /*22b0*/  FSETP.NAN.AND P5, PT, R38, R38, PT ;  /* 0x000000262600720b */ /* 0x000fe40003fa8000 */
[----:B------:R-:W-:Y:S02]  /*22c0*/  FSEL R7, R6, R7, P3 ;  /* 0x0000000706077208 */ /* 0x000fe40001800000 */
[----:B------:R-:W-:Y:S02]  /*22d0*/  @!P4 FSEL R38, R38, R30, P5 ;  /* 0x0000001e2626c208 */ /* 0x000fe40002800000 */
[----:B------:R-:W-:Y:S01]  /*22e0*/  FSETP.NAN.AND P5, PT, R37, R37, PT ;  /* 0x000000252500720b */ /* 0x000fe20003fa8000 */
[----:B------:R-:W0:Y:S01]  /*22f0*/  SHFL.BFLY PT, R0, R7, 0x8, 0x1f ;  /* 0x0d001f0007007f89 */ /* 0x000e2200000e0000 */
[----:B------:R-:W-:-:S02]  /*2300*/  FSETP.NAN.AND P3, PT, R38, R38, PT ;  /* 0x000000262600720b */ /* 0x000fc40003f68000 */
[CC--:B------:R-:W-:Y:S01]  /*2310*/  FSETP.GT.AND P4, PT, R37.reuse, R4.reuse, PT ;  /* 0x000000042500720b */ /* 0x0c0fe20003f84000 */
[----:B------:R-:W1:Y:S08]  /*2320*/  SHFL.BFLY PT, R9, R38, 0x10, 0x1f ;  /* 0x0e001f0026097f89 */ /* 0x000e7000000e0000 */
[----:B------:R-:W-:-:S04]  /*2330*/  @!P5 FSEL R37, R37, R4, P4 ;  /* 0x000000042525d208 */ /* 0x000fc80002000000 */
[----:B------:R-:W-:Y:S01]  /*2340*/  FSETP.NAN.AND P6, PT, R37, R37, PT ;  /* 0x000000252500720b */ /* 0x000fe20003fc8000 */
[----:B------:R-:W2:Y:S01]  /*2350*/  SHFL.BFLY PT, R4, R37, 0x8, 0x1f ;  /* 0x0d001f0025047f89 */ /* 0x000ea200000e0000 */
[----:B0-----:R-:W-:Y:S02]  /*2360*/  FSETP.GEU.AND P5, PT, R7, R0, PT ;  /* 0x000000000700720b */ /* 0x001fe40003fae000 */
[----:B-1----:R-:W-:-:S04]  /*2370*/  FSETP.GT.AND P4, PT, R38, R9, PT ;  /* 0x000000092600720b */ /* 0x002fc80003f84000 */
[----:B------:R-:W-:Y:S02]  /*2380*/  @!P3 FSEL R38, R38, R9, P4 ;  /* 0x000000092626b208 */ /* 0x000fe40002000000 */
[----:B------:R-:W-:-:S03]  /*2390*/  FSETP.NAN.AND P3, PT, R7, R7, PT ;  /* 0x000000070700720b */ /* 0x000fc60003f68000 */
[----:B------:R-:W0:Y:S02]  /*23a0*/  SHFL.BFLY PT, R9, R38, 0x8, 0x1f ;  /* 0x0d001f0026097f89 */ /* 0x000e2400000e0000 */
[----:B------:R-:W-:Y:S02]  /*23b0*/  @P5 FSEL R7, R7, R0, P3 ;  /* 0x0000000007075208 */ /* 0x000fe40001800000 */
[----:B--2---:R-:W-:-:S03]  /*23c0*/  FSETP.GT.AND P5, PT, R37, R4, PT ;  /* 0x000000042500720b */ /* 0x004fc60003fa4000 */
[----:B------:R-:W1:Y:S10]  /*23d0*/  SHFL.BFLY PT, R0, R7, 0x4, 0x1f ;  /* 0x0c801f0007007f89 */ /* 0x000e7400000e0000 */
[----:B------:R-:W-:-:S02]  /*23e0*/  @!P5 FSEL R37, R37, R4, P6 ;  /* 0x000000042525d208 */ /* 0x000fc40003000000 */
[C---:B------:R-:W-:Y:S02]  /*23f0*/  FSETP.NAN.AND P5, PT, R38.reuse, R38, PT ;  /* 0x000000262600720b */ /* 0x040fe40003fa8000 */
[----:B------:R-:W-:Y:S01]  /*2400*/  FSETP.NAN.AND P6, PT, R37, R37, PT ;  /* 0x000000252500720b */ /* 0x000fe20003fc8000 */
[----:B------:R-:W2:Y:S01]  /*2410*/  SHFL.BFLY PT, R4, R37, 0x4, 0x1f ;  /* 0x0c801f0025047f89 */ /* 0x000ea200000e0000 */
[----:B0-----:R-:W-:Y:S02]  /*2420*/  FSETP.GT.AND P4, PT, R38, R9, PT ;  /* 0x000000092600720b */ /* 0x001fe40003f84000 */
[----:B-1----:R-:W-:-:S11]  /*2430*/  FSETP.GEU.AND P3, PT, R7, R0, PT ;  /* 0x000000000700720b */ /* 0x002fd60003f6e000 */
[----:B------:R-:W-:Y:S02]  /*2440*/  @!P4 FSEL R38, R38, R9, P5 ;  /* 0x000000092626c208 */ /* 0x000fe40002800000 */
[----:B------:R-:W-:-:S03]  /*2450*/  FSETP.NAN.AND P4, PT, R7, R7, PT ;  /* 0x000000070700720b */ /* 0x000fc60003f88000 */
[----:B------:R-:W0:Y:S01]  /*2460*/  SHFL.BFLY PT, R9, R38, 0x4, 0x1f ;  /* 0x0c801f0026097f89 */ /* 0x000e2200000e0000 */
        /* <DEDUP_REMOVED lines=16> */
[----:B------:R-:W-:Y:S02]  /*2570*/  FSETP.NAN.AND P6, PT, R38, R38, PT ;  /* 0x000000262600720b */ /* 0x000fe40003fc8000 */
[----:B------:R-:W-:Y:S02]  /*2580*/  ISETP.LT.AND P3, PT, R2, 0x40, !P0 ;  /* 0x000000400200780c */ /* 0x000fe40004761270 */
[----:B0-----:R-:W-:Y:S02]  /*2590*/  FSETP.GT.AND P5, PT, R38, R9, PT ;  /* 0x000000092600720b */ /* 0x001fe40003fa4000 */
[----:B-1----:R-:W-:-:S11]  /*25a0*/  FSETP.GEU.AND P4, PT, R7, R0, PT ;  /* 0x000000000700720b */ /* 0x002fd60003f8e000 */
[----:B------:R-:W-:Y:S02]  /*25b0*/  @!P5 FSEL R38, R38, R9, P6 ;  /* 0x000000092626d208 */ /* 0x000fe40003000000 */
[----:B------:R-:W-:Y:S02]  /*25c0*/  FSETP.NAN.AND P5, PT, R7, R7, PT ;  /* 0x000000070700720b */ /* 0x000fe40003fa8000 */
[----:B------:R-:W-:Y:S01]  /*25d0*/  FSETP.NAN.AND P6, PT, R37, R37, PT ;  /* 0x000000252500720b */ /* 0x000fe20003fc8000 */
[----:B------:R-:W0:Y:S01]  /*25e0*/  SHFL.BFLY PT, R11, R38, 0x1, 0x1f ;  /* 0x0c201f00260b7f89 */ /* 0x000e2200000e0000 */
[----:B------:R-:W-:-:S03]  /*25f0*/  @P4 SEL R7, R7, R0, P5 ;  /* 0x0000000007074207 */ /* 0x000fc60002800000 */
[----:B------:R-:W1:Y:S04]  /*2600*/  SHFL.BFLY PT, R0, R37, 0x1, 0x1f ;  /* 0x0c201f0025007f89 */ /* 0x000e6800000e0000 */
[----:B------:R-:W-:Y:S04]  /*2610*/  @P3 STS [R2.X4], R7 ;  /* 0x0000000702003388 */ /* 0x000fe80000004800 */
[----:B------:R-:W-:Y:S01]  /*2620*/  BAR.SYNC.DEFER_BLOCKING 0x0 ;  /* 0x0000000000007b1d */ /* 0x000fe20000010000 */
[----:B0-----:R-:W-:Y:S02]  /*2630*/  FSETP.GT.AND P4, PT, R38, R11, PT ;  /* 0x0000000b2600720b */ /* 0x001fe40003f84000 */
[----:B-1----:R-:W-:-:S03]  /*2640*/  FSETP.GT.AND P5, PT, R37, R0, PT ;  /* 0x000000002500720b */ /* 0x002fc60003fa4000 */
[----:B------:R-:W-:Y:S04]  /*2650*/  LDS R8, [RZ] ;  /* 0x00000000ff087984 */ /* 0x000fe80000000800 */
[----:B------:R-:W0:Y:S06]  /*2660*/  LDS R9, [0x80] ;  /* 0x00008000ff097984 */ /* 0x000e2c0000000800 */
[----:B------:R-:W-:-:S02]  /*2670*/  @!P5 SEL R37, R37, R0, P6 ;  /* 0x000000002525d207 */ /* 0x000fc40003000000 */
[----:B------:R-:W-:Y:S01]  /*2680*/  LOP3.LUT R0, R2, 0x1, RZ, 0xc0, !PT ;  /* 0x0000000102007812 */ /* 0x000fe200078ec0ff */
[----:B------:R-:W-:Y:S01]  /*2690*/  BAR.SYNC.DEFER_BLOCKING 0x0 ;  /* 0x0000000000007b1d */ /* 0x000fe20000010000 */
[----:B------:R-:W-:-:S04]  /*26a0*/  FSETP.NAN.AND P5, PT, R38, R38, PT ;  /* 0x000000262600720b */ /* 0x000fc80003fa8000 */
[----:B------:R-:W-:Y:S01]  /*26b0*/  @!P4 SEL R38, R38, R11, P5 ;  /* 0x0000000b2626c207 */ /* 0x000fe20002800000 */
[----:B0-----:R-:W-:Y:S04]  /*26c0*/  STS.64 [RZ], R8 ;  /* 0x00000008ff007388 */ /* 0x001fe80000000a00 */
[----:B------:R-:W-:Y:S06]  /*26d0*/  BAR.SYNC.DEFER_BLOCKING 0x0 ;  /* 0x0000000000007b1d */ /* 0x000fec0000010000 */
[----:B------:R-:W-:Y:S04]  /*26e0*/  LDS R4, [R0.X4] ;  /* 0x0000000000047984 */ /* 0x000fe80000004800 */
[----:B------:R-:W-:Y:S06]  /*26f0*/  BAR.SYNC.DEFER_BLOCKING 0x0 ;  /* 0x0000000000007b1d */ /* 0x000fec0000010000 */
[----:B------:R-:W-:Y:S04]  /*2700*/  @!P0 STS [R5], R37 ;  /* 0x0000002505008388 */ /* 0x000fe80000000800 */
[----:B------:R-:W-:Y:S04]  /*2710*/  @!P0 STS [R5+0x80], R38 ;  /* 0x0000802605008388 */ /* 0x000fe80000000800 */
[----:B------:R-:W-:Y:S06]  /*2720*/  BAR.SYNC.DEFER_BLOCKING 0x0 ;  /* 0x0000000000007b1d */ /* 0x000fec0000010000 */
[----:B------:R-:W0:Y:S04]  /*2730*/  @!P2 LDS R10, [R2.X4] ;  /* 0x00000000020aa984 */ /* 0x000e280000004800 */
[----:B0-----:R-:W0:Y:S01]  /*2740*/  SHFL.BFLY PT, R7, R10, 0x10, 0x1f ;  /* 0x0e001f000a077f89 */ /* 0x001e2200000e0000 */
[----:B------:R-:W-:-:S02]  /*2750*/  FSETP.NAN.AND P2, PT, R10, R10, PT ;  /* 0x0000000a0a00720b */ /* 0x000fc40003f48000 */
[----:B0-----:R-:W-:-:S04]  /*2760*/  FSETP.GT.AND P0, PT, R10, R7, PT ;  /* 0x000000070a00720b */ /* 0x001fc80003f04000 */
[----:B------:R-:W-:-:S04]  /*2770*/  FSEL R7, R10, R7, P0 ;  /* 0x000000070a077208 */ /* 0x000fc80000000000 */
[----:B------:R-:W-:-:S04]  /*2780*/  FSEL R7, R10, R7, P2 ;  /* 0x000000070a077208 */ /* 0x000fc80001000000 */
[C---:B------:R-:W-:Y:S01]  /*2790*/  FSETP.NAN.AND P2, PT, R7.reuse, R7, PT ;  /* 0x000000070700720b */ /* 0x040fe20003f48000 */
[----:B------:R-:W0:Y:S02]  /*27a0*/  SHFL.BFLY PT, R6, R7, 0x8, 0x1f ;  /* 0x0d001f0007067f89 */ /* 0x000e2400000e0000 */
[----:B0-----:R-:W-:-:S13]  /*27b0*/  FSETP.GT.AND P0, PT, R7, R6, PT ;  /* 0x000000060700720b */ /* 0x001fda0003f04000 */
[----:B------:R-:W-:-:S04]  /*27c0*/  @!P0 FSEL R7, R7, R6, P2 ;  /* 0x0000000607078208 */ /* 0x000fc80001000000 */
        /* <DEDUP_REMOVED lines=11> */
[----:B------:R-:W-:Y:S02]  /*2880*/  @!P0 SEL R7, R7, R6, P2 ;  /* 0x0000000607078207 */ /* 0x000fe40001000000 */
[----:B------:R-:W-:-:S03]  /*2890*/  FSETP.GE.AND P0, PT, R8, RZ, PT ;  /* 0x000000ff0800720b */ /* 0x000fc60003f06000 */
[----:B------:R0:W-:Y:S01]  /*28a0*/  @P3 STS [R2.X4], R7 ;  /* 0x0000000702003388 */ /* 0x0001e20000004800 */
[----:B------:R-:W-:-:S03]  /*28b0*/  FSEL R8, R8, RZ, !P0 ;  /* 0x000000ff08087208 */ /* 0x000fc60004000000 */
[----:B------:R-:W-:Y:S01]  /*28c0*/  BAR.SYNC.DEFER_BLOCKING 0x0 ;  /* 0x0000000000007b1d */ /* 0x000fe20000010000 */
[----:B------:R-:W-:Y:S01]  /*28d0*/  FSETP.GE.AND P0, PT, R9, RZ, PT ;  /* 0x000000ff0900720b */ /* 0x000fe20003f06000 */
[----:B------:R-:W-:-:S03]  /*28e0*/  FADD R8, RZ, -R8 ;  /* 0x80000008ff087221 */ /* 0x000fc60000000000 */
[----:B------:R-:W-:Y:S01]  /*28f0*/  FSEL R9, R9, RZ, !P0 ;  /* 0x000000ff09097208 */ /* 0x000fe20004000000 */
[----:B0-----:R-:W-:Y:S01]  /*2900*/  IMAD.U32 R7, RZ, RZ, UR5 ;  /* 0x00000005ff077e24 */ /* 0x001fe2000f8e00ff */
[----:B------:R-:W-:-:S03]  /*2910*/  FSETP.NAN.AND P2, PT, R8, R8, PT ;  /* 0x000000080800720b */ /* 0x000fc60003f48000 */
[----:B------:R-:W-:-:S05]  /*2920*/  FADD R9, RZ, -R9 ;  /* 0x80000009ff097221 */ /* 0x000fca0000000000 */
[----:B------:R-:W-:Y:S01]  /*2930*/  FSETP.NAN.AND P3, PT, R9, R9, PT ;  /* 0x000000090900720b */ /* 0x000fe20003f68000 */
[----:B------:R-:W0:Y:S04]  /*2940*/  LDS R10, [RZ] ;  /* 0x00000000ff0a7984 */ /* 0x000e280000000800 */
[----:B------:R-:W1:Y:S04]  /*2950*/  LDS R11, [0x80] ;  /* 0x00008000ff0b7984 */ /* 0x000e680000000800 */
[----:B------:R-:W-:Y:S01]  /*2960*/  BAR.SYNC.DEFER_BLOCKING 0x0 ;  /* 0x0000000000007b1d */ /* 0x000fe20000010000 */
[----:B0-----:R-:W-:-:S05]  /*2970*/  FSETP.GTU.AND P0, PT, R10, RZ, PT ;  /* 0x000000ff0a00720b */ /* 0x001fca0003f0c000 */
[----:B-1----:R0:W-:Y:S01]  /*2980*/  STS.64 [RZ], R10 ;  /* 0x0000000aff007388 */ /* 0x0021e20000000a00 */
[----:B------:R-:W-:-:S03]  /*2990*/  FSEL R5, R10, RZ, P0 ;  /* 0x000000ff0a057208 */ /* 0x000fc60000000000 */
[----:B------:R-:W-:Y:S01]  /*29a0*/  BAR.SYNC.DEFER_BLOCKING 0x0 ;  /* 0x0000000000007b1d */ /* 0x000fe20000010000 */
[C---:B------:R-:W-:Y:S02]  /*29b0*/  FSETP.GTU.AND P4, PT, R11.reuse, RZ, PT ;  /* 0x000000ff0b00720b */ /* 0x040fe40003f8c000 */
[CC--:B------:R-:W-:Y:S02]  /*29c0*/  FSETP.GT.AND P0, PT, R8.reuse, R5.reuse, PT ;  /* 0x000000050800720b */ /* 0x0c0fe40003f04000 */
[----:B------:R-:W-:Y:S01]  /*29d0*/  FSEL R6, R11, RZ, P4 ;  /* 0x000000ff0b067208 */ /* 0x000fe20002000000 */
[----:B0-----:R-:W-:Y:S01]  /*29e0*/  IMAD.MOV.U32 R10, RZ, RZ, 0x3f800000 ;  /* 0x3f800000ff0a7424 */ /* 0x001fe200078e00ff */
[----:B------:R-:W-:Y:S02]  /*29f0*/  @!P2 FSEL R8, R8, R5, P0 ;  /* 0x000000050808a208 */ /* 0x000fe40000000000 */
[----:B------:R-:W-:-:S03]  /*2a00*/  FSETP.GT.AND P0, PT, R9, R6, PT ;  /* 0x000000060900720b */ /* 0x000fc60003f04000 */
[----:B------:R-:W-:Y:S01]  /*2a10*/  FMUL R8, R8, 0.0078740157186985015869 ;  /* 0x3c01020408087820 */ /* 0x000fe20000400000 */
[----:B------:R-:W-:Y:S02]  /*2a20*/  @!P3 FSEL R9, R9, R6, P0 ;  /* 0x000000060909b208 */ /* 0x000fe40000000000 */
[----:B------:R-:W-:Y:S01]  /*2a30*/  LOP3.LUT R6, R7, 0x1, R2, 0xf8, !PT ;  /* 0x0000000107067812 */ /* 0x000fe200078ef802 */
[----:B------:R-:W-:Y:S01]  /*2a40*/  IMAD.MOV.U32 R7, RZ, RZ, 0x2 ;  /* 0x00000002ff077424 */ /* 0x000fe200078e00ff */
[C---:B------:R-:W-:Y:S01]  /*2a50*/  FSETP.GT.AND P0, PT, R8.reuse, 9.9999997473787516356e-06, PT ;  /* 0x3727c5ac0800780b */ /* 0x040fe20003f04000 */
[----:B------:R-:W-:Y:S01]  /*2a60*/  FMUL R9, R9, 0.0078740157186985015869 ;  /* 0x3c01020409097820 */ /* 0x000fe20000400000 */
[----:B------:R-:W-:-:S04]  /*2a70*/  FSETP.NAN.AND P2, PT, R8, R8, PT ;  /* 0x000000080800720b */ /* 0x000fc80003f48000 */
[C---:B------:R-:W-:Y:S01]  /*2a80*/  FSETP.GT.AND P3, PT, R9.reuse, 9.9999997473787516356e-06, PT ;  /* 0x3727c5ac0900780b */ /* 0x040fe20003f64000 */
[----:B------:R-:W0:Y:S06]  /*2a90*/  LDS R5, [R0.X4] ;  /* 0x0000000000057984 */ /* 0x000e2c0000004800 */
[----:B------:R-:W-:Y:S02]  /*2aa0*/  @!P0 FSEL R8, R8, 9.9999997473787516356e-06, P2 ;  /* 0x3727c5ac08088808 */ /* 0x000fe40001000000 */
[----:B------:R-:W-:Y:S02]  /*2ab0*/  FSETP.NAN.AND P0, PT, R9, R9, PT ;  /* 0x000000090900720b */ /* 0x000fe40003f08000 */
[----:B------:R-:W-:-:S02]  /*2ac0*/  FSETP.GT.AND P2, PT, |R8|, 8.50705917302346158658e+37, PT ;  /* 0x7e8000000800780b */ /* 0x000fc40003f44200 */
[----:B------:R-:W-:Y:S02]  /*2ad0*/  @!P3 FSEL R9, R9, 9.9999997473787516356e-06, P0 ;  /* 0x3727c5ac0909b808 */ /* 0x000fe40000000000 */
[----:B------:R-:W-:Y:S02]  /*2ae0*/  LOP3.LUT P0, RZ, R2, 0x3fe, RZ, 0xc0, !PT ;  /* 0x000003fe02ff7812 */ /* 0x000fe4000780c0ff */
[C---:B------:R-:W-:Y:S02]  /*2af0*/  FSETP.GT.AND P3, PT, |R9|.reuse, 8.50705917302346158658e+37, PT ;  /* 0x7e8000000900780b */ /* 0x040fe40003f64200 */
[----:B------:R-:W-:Y:S02]  /*2b00*/  FSETP.GEU.AND P4, PT, |R8|, 1.175494350822287508e-38, PT ;  /* 0x008000000800780b */ /* 0x000fe40003f8e200 */
[----:B------:R-:W-:Y:S02]  /*2b10*/  FSETP.GEU.AND P5, PT, |R9|, 1.175494350822287508e-38, PT ;  /* 0x008000000900780b */ /* 0x000fe40003fae200 */
[----:B------:R-:W-:Y:S01]  /*2b20*/  ISETP.LT.AND P0, PT, R6, 0x200, !P0 ;  /* 0x000002000600780c */ /* 0x000fe20004701270 */
[----:B------:R-:W-:Y:S01]  /*2b30*/  @P2 FMUL R8, R8, 0.25 ;  /* 0x3e80000008082820 */ /* 0x000fe20000400000 */
[----:B------:R-:W-:-:S02]  /*2b40*/  FSEL R11, R10, 0.25, !P2 ;  /* 0x3e8000000a0b7808 */ /* 0x000fc40005000000 */
[----:B------:R-:W-:Y:S02]  /*2b50*/  FSEL R10, R10, 0.25, !P3 ;  /* 0x3e8000000a0a7808 */ /* 0x000fe40005800000 */
[----:B------:R-:W-:Y:S01]  /*2b60*/  LOP3.LUT R2, R2, 0x200, RZ, 0xc0, !PT ;  /* 0x0000020002027812 */ /* 0x000fe200078ec0ff */
[----:B------:R-:W-:Y:S02]  /*2b70*/  @P3 FMUL R9, R9, 0.25 ;  /* 0x3e80000009093820 */ /* 0x000fe40000400000 */
[----:B------:R-:W-:Y:S01]  /*2b80*/  @!P4 FMUL R8, R8, 16777216 ;  /* 0x4b8000000808c820 */ /* 0x000fe20000400000 */
[----:B------:R-:W-:Y:S01]  /*2b90*/  @!P4 FMUL R11, R11, 16777216 ;  /* 0x4b8000000b0bc820 */ /* 0x000fe20000400000 */
[----:B------:R-:W-:Y:S01]  /*2ba0*/  @!P5 FMUL R9, R9, 16777216 ;  /* 0x4b8000000909d820 */ /* 0x000fe20000400000 */
[----:B------:R-:W-:Y:S01]  /*2bb0*/  @!P5 FMUL R10, R10, 16777216 ;  /* 0x4b8000000a0ad820 */ /* 0x000fe20000400000 */
[----:B------:R-:W-:Y:S02]  /*2bc0*/  SHF.R.U32.HI R2, RZ, 0x6, R2 ;  /* 0x00000006ff027819 */ /* 0x000fe40000011602 */
[----:B------:R-:W1:Y:S01]  /*2bd0*/  MUFU.RCP R8, R8 ;  /* 0x0000000800087308 */ /* 0x000e620000001000 */
[----:B0-----:R-:W-:Y:S01]  /*2be0*/  F2FP.BF16.PACK_AB R0, R5, R4 ;  /* 0x000000040500723e */ /* 0x001fe200000010ff */
[----:B------:R-:W-:-:S03]  /*2bf0*/  IMAD.WIDE R4, R6, R7, c[0x0][0x190] ;  /* 0x0000640006047625 */ /* 0x000fc600078e0207 */
[----:B------:R-:W-:Y:S01]  /*2c00*/  PRMT R13, R0, 0x7632, R13 ;  /* 0x00007632000d7816 */ /* 0x000fe2000000000d */
[----:B------:R-:W-:Y:S01]  /*2c10*/  IMAD.WIDE R6, R6, R7, c[0x0][0x198] ;  /* 0x0000660006067625 */ /* 0x000fe200078e0207 */
[----:B------:R0:W-:Y:S01]  /*2c20*/  @P0 STG.E.U16 [R4.64], R0 ;  /* 0x0000000004000986 */ /* 0x0001e2000c101506 */
[----:B------:R-:W2:Y:S03]  /*2c30*/  MUFU.RCP R9, R9 ;  /* 0x0000000900097308 */ /* 0x000ea60000001000 */
[----:B------:R0:W-:Y:S01]  /*2c40*/  @P0 STG.E.U16 [R6.64], R13 ;  /* 0x0000000d06000986 */ /* 0x0001e2000c101506 */
[----:B-1----:R-:W-:-:S03]  /*2c50*/  FMUL R8, R8, R11 ;  /* 0x0000000b08087220 */ /* 0x002fc60000400000 */
[----:B------:R-:W-:Y:S01]  /*2c60*/  BAR.SYNC.DEFER_BLOCKING 0x0 ;  /* 0x0000000000007b1d */ /* 0x000fe20000010000 */
[----:B--2---:R-:W-:-:S05]  /*2c70*/  FMUL R9, R9, R10 ;  /* 0x0000000a09097220 */ /* 0x004fca0000400000 */
[----:B------:R0:W-:Y:S04]  /*2c80*/  STS [RZ], R8 ;  /* 0x00000008ff007388 */ /* 0x0001e80000000800 */
[----:B------:R0:W-:Y:S04]  /*2c90*/  STS [0x8], R9 ;  /* 0x00000809ff007388 */ /* 0x0001e80000000800 */
[----:B------:R-:W-:Y:S06]  /*2ca0*/  BAR.SYNC.DEFER_BLOCKING 0x0 ;  /* 0x0000000000007b1d */ /* 0x000fec0000010000 */
[----:B0-----:R-:W1:Y:S02]  /*2cb0*/  LDS R2, [R2] ;  /* 0x0000000002027984 */ /* 0x001e640000000800 */
.L_x_47:
[----:B------:R-:W-:Y:S01]  /*2cc0*/  IMAD.IADD R18, R3, 0x1, R14 ;  /* 0x0000000103127824 */ /* 0x000fe200078e020e */
[----:B------:R-:W-:Y:S01]  /*2cd0*/  CS2R R8, SRZ ;  /* 0x0000000000087805 */ /* 0x000fe2000001ff00 */
[----:B------:R-:W-:Y:S01]  /*2ce0*/  IMAD.MOV.U32 R19, RZ, RZ, 0x4 ;  /* 0x00000004ff137424 */ /* 0x000fe200078e00ff */
[----:B0-----:R-:W-:-:S02]  /*2cf0*/  CS2R R10, SRZ ;  /* 0x00000000000a7805 */ /* 0x001fc4000001ff00 */
[----:B------:R-:W-:-:S05]  /*2d00*/  IADD3 R13, R18, 0x1000, RZ ;  /* 0x00001000120d7810 */ /* 0x000fca0007ffe0ff */
[----:B------:R-:W-:-:S05]  /*2d10*/  IMAD.WIDE R16, R13, R19, c[0x0][0x188] ;  /* 0x000062000d107625 */ /* 0x000fca00078e0213 */
[----:B------:R-:W2:Y:S01]  /*2d20*/  @!P1 LDG.E.EF.128 R8, [R16.64] ;  /* 0x0000000610089981 */ /* 0x000ea2000c0e1d00 */
[----:B------:R-:W-:Y:S01]  /*2d30*/  IADD3 R18, R18, 0x1004, RZ ;  /* 0x0000100412127810 */ /* 0x000fe20007ffe0ff */
[----:B------:R-:W-:Y:S01]  /*2d40*/  CS2R R4, SRZ ;  /* 0x0000000000047805 */ /* 0x000fe2000001ff00 */
[----:B------:R-:W-:-:S03]  /*2d50*/  CS2R R6, SRZ ;  /* 0x0000000000067805 */ /* 0x000fc6000001ff00 */
[----:B------:R-:W-:-:S05]  /*2d60*/  IMAD.WIDE R18, R18, R19, c[0x0][0x188] ;  /* 0x0000620012127625 */ /* 0x000fca00078e0213 */
[----:B------:R0:W3:Y:S01]  /*2d70*/  @!P1 LDG.E.EF.128 R4, [R18.64] ;  /* 0x0000000612049981 */ /* 0x0000e2000c0e1d00 */
[----:B------:R-:W-:Y:S01]  /*2d80*/  BSSY B0, `(.L_x_26) ;  /* 0x0000035000007945 */ /* 0x000fe20003800000 */
[----:B--2---:R-:W-:Y:S01]  /*2d90*/  FMUL R15, R8, R8 ;  /* 0x00000008080f7220 */ /* 0x004fe20000400000 */
[----:B------:R-:W-:-:S03]  /*2da0*/  FMUL R0, R9, R9 ;  /* 0x0000000909007220 */ /* 0x000fc60000400000 */
[----:B------:R-:W-:Y:S01]  /*2db0*/  FMUL R15, R15, R8 ;  /* 0x000000080f0f7220 */ /* 0x000fe20000400000 */
[----:B------:R-:W-:-:S03]  /*2dc0*/  FMUL R0, R0, R9 ;  /* 0x0000000900007220 */ /* 0x000fc60000400000 */
[----:B------:R-:W-:Y:S01]  /*2dd0*/  FFMA R15, R15, 0.044714998453855514526, R8 ;  /* 0x3d3727130f0f7823 */ /* 0x000fe20000000008 */
[----:B0-----:R-:W-:-:S03]  /*2de0*/  FFMA R19, R0, 0.044714998453855514526, R9 ;  /* 0x3d37271300137823 */ /* 0x001fc60000000009 */
[----:B------:R-:W-:-:S04]  /*2df0*/  FMUL R21, R15, 0.79788458347320556641 ;  /* 0x3f4c422a0f157820 */ /* 0x000fc80000400000 */
[----:B------:R-:W-:-:S05]  /*2e00*/  FADD.FTZ R20, |R21|, -RZ ;  /* 0x800000ff15147221 */ /* 0x000fca0000010200 */
[----:B------:R-:W-:-:S13]  /*2e10*/  FSETP.GE.AND P2, PT, R20, 0.60000002384185791016, PT ;  /* 0x3f19999a1400780b */ /* 0x000fda0003f46000 */
[C---:B------:R-:W-:Y:S01]  /*2e20*/  @P2 FMUL R15, R20.reuse, 2.8853900432586669922 ;  /* 0x4038aa3b140f2820 */ /* 0x040fe20000400000 */
[----:B------:R-:W-:Y:S01]  /*2e30*/  @!P2 IMAD.MOV.U32 R18, RZ, RZ, 0x3c80f082 ;  /* 0x3c80f082ff12a424 */ /* 0x000fe200078e00ff */
[----:B------:R-:W-:Y:S01]  /*2e40*/  @!P2 FMUL R17, R21, R21 ;  /* 0x000000151511a220 */ /* 0x000fe20000400000 */
[----:B------:R-:W-:Y:S01]  /*2e50*/  @P2 IMAD.MOV.U32 R23, RZ, RZ, 0x3f800000 ;  /* 0x3f800000ff172424 */ /* 0x000fe200078e00ff */
[----:B------:R-:W-:Y:S02]  /*2e60*/  @P2 FSETP.GE.AND P0, PT, R20, 9.010913848876953125, PT ;  /* 0x41102cb41400280b */ /* 0x000fe40003f06000 */
[----:B------:R-:W0:Y:S01]  /*2e70*/  @P2 MUFU.EX2 R15, R15 ;  /* 0x0000000f000f2308 */ /* 0x000e220000000800 */
[----:B------:R-:W-:-:S04]  /*2e80*/  @!P2 FFMA.FTZ R0, R17, R18, -0.052303962409496307373 ;  /* 0xbd563cae1100a423 */ /* 0x000fc80000010012 */
[----:B------:R-:W-:-:S04]  /*2e90*/  @!P2 FFMA.FTZ R0, R17, R0, 0.1331529766321182251 ;  /* 0x3e0859411100a423 */ /* 0x000fc80000010000 */
[----:B------:R-:W-:-:S04]  /*2ea0*/  @!P2 FFMA.FTZ R0, R17, R0, -0.33332768082618713379 ;  /* 0xbeaaa9ed1100a423 */ /* 0x000fc80000010000 */
[----:B------:R-:W-:Y:S01]  /*2eb0*/  @!P2 FFMA.FTZ R0, R17, R0, RZ ;  /* 0x000000001100a223 */ /* 0x000fe200000100ff */
[----:B0-----:R-:W-:-:S06]  /*2ec0*/  @P2 FADD R16, R15, 1 ;  /* 0x3f8000000f102421 */ /* 0x001fcc0000000000 */
[----:B------:R-:W0:Y:S02]  /*2ed0*/  @P2 MUFU.RCP R16, R16 ;  /* 0x0000001000102308 */ /* 0x000e240000001000 */
[----:B0-----:R-:W-:Y:S01]  /*2ee0*/  @P2 FFMA.FTZ R18, R16, -2, R23 ;  /* 0xc000000010122823 */ /* 0x001fe20000010017 */
[----:B------:R-:W-:Y:S01]  /*2ef0*/  FMUL R23, R19, 0.79788458347320556641 ;  /* 0x3f4c422a13177820 */ /* 0x000fe20000400000 */
[----:B------:R-:W-:Y:S01]  /*2f00*/  FMUL R19, R10, R10 ;  /* 0x0000000a0a137220 */ /* 0x000fe20000400000 */
[----:B------:R-:W-:Y:S02]  /*2f10*/  FMUL R16, R11, R11 ;  /* 0x0000000b0b107220 */ /* 0x000fe40000400000 */
[----:B------:R-:W-:Y:S01]  /*2f20*/  FADD.FTZ R20, |R23|, -RZ ;  /* 0x800000ff17147221 */ /* 0x000fe20000010200 */
[----:B------:R-:W-:Y:S01]  /*2f30*/  @P2 FSEL R18, R18, 1, !P0 ;  /* 0x3f80000012122808 */ /* 0x000fe20004000000 */
[----:B------:R-:W-:-:S03]  /*2f40*/  FMUL R19, R19, R10 ;  /* 0x0000000a13137220 */ /* 0x000fc60000400000 */
[----:B------:R-:W-:Y:S01]  /*2f50*/  FSETP.GE.AND P0, PT, R20, 0.60000002384185791016, PT ;  /* 0x3f19999a1400780b */ /* 0x000fe20003f06000 */
[----:B------:R-:W-:Y:S01]  /*2f60*/  FFMA R19, R19, 0.044714998453855514526, R10 ;  /* 0x3d37271313137823 */ /* 0x000fe2000000000a */
[----:B------:R-:W-:Y:S01]  /*2f70*/  @P2 LOP3.LUT R15, R18, 0x80000000, R21, 0xf8, !PT ;  /* 0x80000000120f2812 */ /* 0x000fe200078ef815 */
[----:B------:R-:W-:Y:S01]  /*2f80*/  @!P2 FFMA.FTZ R15, R21, R0, R21 ;  /* 0x00000000150fa223 */ /* 0x000fe20000010015 */
[----:B---3--:R-:W-:Y:S01]  /*2f90*/  FMUL R21, R4, R4 ;  /* 0x0000000404157220 */ /* 0x008fe20000400000 */
[----:B------:R-:W-:-:S08]  /*2fa0*/  FMUL R18, R16, R11 ;  /* 0x0000000b10127220 */ /* 0x000fd00000400000 */
        /* <DEDUP_REMOVED lines=11> */
.L_x_27:
[----:B------:R-:W-:Y:S01]  /*3060*/  IMAD.MOV.U32 R0, RZ, RZ, 0x3c80f082 ;  /* 0x3c80f082ff007424 */ /* 0x000fe200078e00ff */
[----:B------:R-:W-:-:S04]  /*3070*/  FMUL R17, R23, R23 ;  /* 0x0000001717117220 */ /* 0x000fc80000400000 */
[----:B------:R-:W-:-:S04]  /*3080*/  FFMA.FTZ R0, R17, R0, -0.052303962409496307373 ;  /* 0xbd563cae11007423 */ /* 0x000fc80000010000 */
[----:B------:R-:W-:-:S04]  /*3090*/  FFMA.FTZ R0, R17, R0, 0.1331529766321182251 ;  /* 0x3e08594111007423 */ /* 0x000fc80000010000 */
[----:B------:R-:W-:-:S04]  /*30a0*/  FFMA.FTZ R0, R17, R0, -0.33332768082618713379 ;  /* 0xbeaaa9ed11007423 */ /* 0x000fc80000010000 */
[----:B------:R-:W-:-:S04]  /*30b0*/  FFMA.FTZ R0, R17, R0, RZ ;  /* 0x0000000011007223 */ /* 0x000fc800000100ff */
[----:B------:R-:W-:Y:S02]  /*30c0*/  FFMA.FTZ R16, R23, R0, R23 ;  /* 0x0000000017107223 */ /* 0x000fe40000010017 */
.L_x_28:
[----:B------:R-:W-:Y:S05]  /*30d0*/  BSYNC B0 ;  /* 0x0000000000007941 */ /* 0x000fea0003800000 */
.L_x_26:
        /* <DEDUP_REMOVED lines=18> */
.L_x_30:
[----:B------:R-:W-:Y:S01]  /*3200*/  IMAD.MOV.U32 R0, RZ, RZ, 0x3c80f082 ;  /* 0x3c80f082ff007424 */ /* 0x000fe200078e00ff */
[----:B------:R-:W-:-:S04]  /*3210*/  FMUL R17, R22, R22 ;  /* 0x0000001616117220 */ /* 0x000fc80000400000 */
[----:B------:R-:W-:-:S04]  /*3220*/  FFMA.FTZ R0, R17, R0, -0.052303962409496307373 ;  /* 0xbd563cae11007423 */ /* 0x000fc80000010000 */
[----:B------:R-:W-:-:S04]  /*3230*/  FFMA.FTZ R0, R17, R0, 0.1331529766321182251 ;  /* 0x3e08594111007423 */ /* 0x000fc80000010000 */
[----:B------:R-:W-:-:S04]  /*3240*/  FFMA.FTZ R0, R17, R0, -0.33332768082618713379 ;  /* 0xbeaaa9ed11007423 */ /* 0x000fc80000010000 */
[----:B------:R-:W-:-:S04]  /*3250*/  FFMA.FTZ R0, R17, R0, RZ ;  /* 0x0000000011007223 */ /* 0x000fc800000100ff */
[----:B------:R-:W-:Y:S02]  /*3260*/  FFMA.FTZ R17, R22, R0, R22 ;  /* 0x0000000016117223 */ /* 0x000fe40000010016 */
.L_x_31:
[----:B------:R-:W-:Y:S05]  /*3270*/  BSYNC B0 ;  /* 0x0000000000007941 */ /* 0x000fea0003800000 */
.L_x_29:
[----:B------:R-:W-:Y:S01]  /*3280*/  FMUL R23, R19, 0.79788458347320556641 ;  /* 0x3f4c422a13177820 */ /* 0x000fe20000400000 */
[----:B------:R-:W-:Y:S01]  /*3290*/  BSSY B0, `(.L_x_32) ;  /* 0x0000018000007945 */ /* 0x000fe20003800000 */
[----:B------:R-:W-:Y:S01]  /*32a0*/  FFMA R22, R21, 0.044714998453855514526, R4 ;  /* 0x3d37271315167823 */ /* 0x000fe20000000004 */
[----:B------:R-:W-:Y:S01]  /*32b0*/  FMUL R20, R20, R5 ;  /* 0x0000000514147220 */ /* 0x000fe20000400000 */
        /* <DEDUP_REMOVED lines=14> */
.L_x_33:
[----:B------:R-:W-:Y:S01]  /*33a0*/  IMAD.MOV.U32 R0, RZ, RZ, 0x3c80f082 ;  /* 0x3c80f082ff007424 */ /* 0x000fe200078e00ff */
[----:B------:R-:W-:-:S04]  /*33b0*/  FMUL R19, R23, R23 ;  /* 0x0000001717137220 */ /* 0x000fc80000400000 */
[----:B------:R-:W-:-:S04]  /*33c0*/  FFMA.FTZ R0, R19, R0, -0.052303962409496307373 ;  /* 0xbd563cae13007423 */ /* 0x000fc80000010000 */
[----:B------:R-:W-:-:S04]  /*33d0*/  FFMA.FTZ R0, R19, R0, 0.1331529766321182251 ;  /* 0x3e08594113007423 */ /* 0x000fc80000010000 */
[----:B------:R-:W-:-:S04]  /*33e0*/  FFMA.FTZ R0, R19, R0, -0.33332768082618713379 ;  /* 0xbeaaa9ed13007423 */ /* 0x000fc80000010000 */
[----:B------:R-:W-:-:S04]  /*33f0*/  FFMA.FTZ R0, R19, R0, RZ ;  /* 0x0000000013007223 */ /* 0x000fc800000100ff */
[----:B------:R-:W-:Y:S02]  /*3400*/  FFMA.FTZ R18, R23, R0, R23 ;  /* 0x0000000017127223 */ /* 0x000fe40000010017 */
.L_x_34:
[----:B------:R-:W-:Y:S05]  /*3410*/  BSYNC B0 ;  /* 0x0000000000007941 */ /* 0x000fea0003800000 */
.L_x_32:
        /* <DEDUP_REMOVED lines=18> */
.L_x_36:
[----:B------:R-:W-:Y:S01]  /*3540*/  IMAD.MOV.U32 R0, RZ, RZ, 0x3c80f082 ;  /* 0x3c80f082ff007424 */ /* 0x000fe200078e00ff */
[----:B------:R-:W-:-:S04]  /*3550*/  FMUL R19, R24, R24 ;  /* 0x0000001818137220 */ /* 0x000fc80000400000 */
[----:B------:R-:W-:-:S04]  /*3560*/  FFMA.FTZ R0, R19, R0, -0.052303962409496307373 ;  /* 0xbd563cae13007423 */ /* 0x000fc80000010000 */
[----:B------:R-:W-:-:S04]  /*3570*/  FFMA.FTZ R0, R19, R0, 0.1331529766321182251 ;  /* 0x3e08594113007423 */ /* 0x000fc80000010000 */
[----:B------:R-:W-:-:S04]  /*3580*/  FFMA.FTZ R0, R19, R0, -0.33332768082618713379 ;  /* 0xbeaaa9ed13007423 */ /* 0x000fc80000010000 */
[----:B------:R-:W-:-:S04]  /*3590*/  FFMA.FTZ R0, R19, R0, RZ ;  /* 0x0000000013007223 */ /* 0x000fc800000100ff */
[----:B------:R-:W-:Y:S02]  /*35a0*/  FFMA.FTZ R19, R24, R0, R24 ;  /* 0x0000000018137223 */ /* 0x000fe40000010018 */
.L_x_37:
[----:B------:R-:W-:Y:S05]  /*35b0*/  BSYNC B0 ;  /* 0x0000000000007941 */ /* 0x000fea0003800000 */
.L_x_35:
        /* <DEDUP_REMOVED lines=17> */
.L_x_39:
[----:B------:R-:W-:Y:S01]  /*36d0*/  IMAD.MOV.U32 R0, RZ, RZ, 0x3c80f082 ;  /* 0x3c80f082ff007424 */ /* 0x000fe200078e00ff */
[----:B------:R-:W-:-:S04]  /*36e0*/  FMUL R21, R25, R25 ;  /* 0x0000001919157220 */ /* 0x000fc80000400000 */
[----:B------:R-:W-:-:S04]  /*36f0*/  FFMA.FTZ R0, R21, R0, -0.052303962409496307373 ;  /* 0xbd563cae15007423 */ /* 0x000fc80000010000 */
[----:B------:R-:W-:-:S04]  /*3700*/  FFMA.FTZ R0, R21, R0, 0.1331529766321182251 ;  /* 0x3e08594115007423 */ /* 0x000fc80000010000 */
[----:B------:R-:W-:-:S04]  /*3710*/  FFMA.FTZ R0, R21, R0, -0.33332768082618713379 ;  /* 0xbeaaa9ed15007423 */ /* 0x000fc80000010000 */
[----:B------:R-:W-:-:S04]  /*3720*/  FFMA.FTZ R0, R21, R0, RZ ;  /* 0x0000000015007223 */ /* 0x000fc800000100ff */
[----:B------:R-:W-:Y:S02]  /*3730*/  FFMA.FTZ R20, R25, R0, R25 ;  /* 0x0000000019147223 */ /* 0x000fe40000010019 */
.L_x_40:
[----:B------:R-:W-:Y:S05]  /*3740*/  BSYNC B0 ;  /* 0x0000000000007941 */ /* 0x000fea0003800000 */
.L_x_38:
        /* <DEDUP_REMOVED lines=16> */
.L_x_42:
[----:B------:R-:W-:Y:S01]  /*3850*/  IMAD.MOV.U32 R0, RZ, RZ, 0x3c80f082 ;  /* 0x3c80f082ff007424 */ /* 0x000fe200078e00ff */
[----:B------:R-:W-:-:S04]  /*3860*/  FMUL R21, R24, R24 ;  /* 0x0000001818157220 */ /* 0x000fc80000400000 */
[----:B------:R-:W-:-:S04]  /*3870*/  FFMA.FTZ R0, R21, R0, -0.052303962409496307373 ;  /* 0xbd563cae15007423 */ /* 0x000fc80000010000 */
[----:B------:R-:W-:-:S04]  /*3880*/  FFMA.FTZ R0, R21, R0, 0.1331529766321182251 ;  /* 0x3e08594115007423 */ /* 0x000fc80000010000 */
[----:B------:R-:W-:-:S04]  /*3890*/  FFMA.FTZ R0, R21, R0, -0.33332768082618713379 ;  /* 0xbeaaa9ed15007423 */ /* 0x000fc80000010000 */
[----:B------:R-:W-:-:S04]  /*38a0*/  FFMA.FTZ R0, R21, R0, RZ ;  /* 0x0000000015007223 */ /* 0x000fc800000100ff */
[----:B------:R-:W-:Y:S02]  /*38b0*/  FFMA.FTZ R21, R24, R0, R24 ;  /* 0x0000000018157223 */ /* 0x000fe40000010018 */
.L_x_43:
[----:B------:R-:W-:Y:S05]  /*38c0*/  BSYNC B0 ;  /* 0x0000000000007941 */ /* 0x000fea0003800000 */
.L_x_41:
[----:B------:R-:W-:Y:S01]  /*38d0*/  FMUL R25, R23, 0.79788458347320556641 ;  /* 0x3f4c422a17197820 */ /* 0x000fe20000400000 */
[----:B------:R-:W-:Y:S01]  /*38e0*/  BSSY B0, `(.L_x_44) ;  /* 0x000001d000007945 */ /* 0x000fe20003800000 */
[----:B------:R-:W-:Y:S01]  /*38f0*/  FMUL R8, R8, 0.5 ;  /* 0x3f00000008087820 */ /* 0x000fe20000400000 */
[----:B------:R-:W-:Y:S01]  /*3900*/  FMUL R9, R9, 0.5 ;  /* 0x3f00000009097820 */ /* 0x000fe20000400000 */
[----:B------:R-:W-:Y:S01]  /*3910*/  FADD.FTZ R26, |R25|, -RZ ;  /* 0x800000ff191a7221 */ /* 0x000fe20000010200 */
[----:B------:R-:W-:Y:S01]  /*3920*/  FMUL R10, R10, 0.5 ;  /* 0x3f0000000a0a7820 */ /* 0x000fe20000400000 */
[----:B------:R-:W-:Y:S01]  /*3930*/  FMUL R11, R11, 0.5 ;  /* 0x3f0000000b0b7820 */ /* 0x000fe20000400000 */
[----:B------:R-:W-:Y:S01]  /*3940*/  FMUL R22, R4, 0.5 ;  /* 0x3f00000004167820 */ /* 0x000fe20000400000 */
[----:B------:R-:W-:Y:S01]  /*3950*/  FMUL R23, R5, 0.5 ;  /* 0x3f00000005177820 */ /* 0x000fe20000400000 */
[----:B------:R-:W-:Y:S01]  /*3960*/  FSETP.GE.AND P0, PT, R26, 0.60000002384185791016, PT ;  /* 0x3f19999a1a00780b */ /* 0x000fe20003f06000 */
[----:B------:R-:W-:Y:S01]  /*3970*/  FMUL R24, R6, 0.5 ;  /* 0x3f00000006187820 */ /* 0x000fe20000400000 */
[----:B------:R-:W-:-:S11]  /*3980*/  FMUL R7, R7, 0.5 ;  /* 0x3f00000007077820 */ /* 0x000fd60000400000 */
        /* <DEDUP_REMOVED lines=11> */
.L_x_45:
[----:B------:R-:W-:Y:S01]  /*3a40*/  IMAD.MOV.U32 R0, RZ, RZ, 0x3c80f082 ;  /* 0x3c80f082ff007424 */ /* 0x000fe200078e00ff */
[----:B------:R-:W-:-:S04]  /*3a50*/  FMUL R5, R25, R25 ;  /* 0x0000001919057220 */ /* 0x000fc80000400000 */
[----:B------:R-:W-:-:S04]  /*3a60*/  FFMA.FTZ R0, R5, R0, -0.052303962409496307373 ;  /* 0xbd563cae05007423 */ /* 0x000fc80000010000 */
[----:B------:R-:W-:-:S04]  /*3a70*/  FFMA.FTZ R0, R5, R0, 0.1331529766321182251 ;  /* 0x3e08594105007423 */ /* 0x000fc80000010000 */
[----:B------:R-:W-:-:S04]  /*3a80*/  FFMA.FTZ R0, R5, R0, -0.33332768082618713379 ;  /* 0xbeaaa9ed05007423 */ /* 0x000fc80000010000 */
[----:B------:R-:W-:-:S04]  /*3a90*/  FFMA.FTZ R0, R5, R0, RZ ;  /* 0x0000000005007223 */ /* 0x000fc800000100ff */
[----:B------:R-:W-:Y:S02]  /*3aa0*/  FFMA.FTZ R0, R0, R25, R25 ;  /* 0x0000001900007223 */ /* 0x000fe40000010019 */
.L_x_46:
[----:B------:R-:W-:Y:S05]  /*3ab0*/  BSYNC B0 ;  /* 0x0000000000007941 */ /* 0x000fea0003800000 */
.L_x_44:
[----:B------:R-:W-:Y:S01]  /*3ac0*/  FADD R16, R16, 1 ;  /* 0x3f80000010107421 */ /* 0x000fe20000000000 */
[----:B------:R-:W-:Y:S01]  /*3ad0*/  FADD R18, R18, 1 ;  /* 0x3f80000012127421 */ /* 0x000fe20000000000 */
[----:B------:R-:W-:Y:S01]  /*3ae0*/  FADD R17, R17, 1 ;  /* 0x3f80000011117421 */ /* 0x000fe20000000000 */
[----:B------:R-:W-:Y:S01]  /*3af0*/  FADD R15, R15, 1 ;  /* 0x3f8000000f0f7421 */ /* 0x000fe20000000000 */
[----:B------:R-:W-:Y:S01]  /*3b00*/  FMUL R5, R16, R9 ;  /* 0x0000000910057220 */ /* 0x000fe20000400000 */
[----:B------:R-:W-:Y:S01]  /*3b10*/  FADD R0, R0, 1 ;  /* 0x3f80000000007421 */ /* 0x000fe20000000000 */
[----:B------:R-:W-:Y:S01]  /*3b20*/  FMUL R17, R17, R10 ;  /* 0x0000000a11117220 */ /* 0x000fe20000400000 */
[----:B------:R-:W-:Y:S01]  /*3b30*/  FMUL R15, R15, R8 ;  /* 0x000000080f0f7220 */ /* 0x000fe20000400000 */
[----:B-1----:R-:W-:Y:S01]  /*3b40*/  FMUL R4, R2, R5 ;  /* 0x0000000502047220 */ /* 0x002fe20000400000 */
[----:B------:R-:W-:Y:S01]  /*3b50*/  FMUL R5, R18, R11 ;  /* 0x0000000b12057220 */ /* 0x000fe20000400000 */
[C---:B------:R-:W-:Y:S01]  /*3b60*/  FMUL R17, R2.reuse, R17 ;  /* 0x0000001102117220 */ /* 0x040fe20000400000 */
[----:B------:R-:W-:Y:S01]  /*3b70*/  FMUL R15, R2, R15 ;  /* 0x0000000f020f7220 */ /* 0x000fe20000400000 */
[----:B------:R-:W-:Y:S01]  /*3b80*/  FMUL R7, R0, R7 ;  /* 0x0000000700077220 */ /* 0x000fe20000400000 */
[C---:B------:R-:W-:Y:S01]  /*3b90*/  FMUL R6, R2.reuse, R5 ;  /* 0x0000000502067220 */ /* 0x040fe20000400000 */
[----:B------:R-:W0:Y:S01]  /*3ba0*/  FRND R4, R4 ;  /* 0x0000000400047307 */ /* 0x000e220000201000 */
[----:B------:R-:W-:Y:S01]  /*3bb0*/  FADD R21, R21, 1 ;  /* 0x3f80000015157421 */ /* 0x000fe20000000000 */
[----:B------:R-:W-:Y:S01]  /*3bc0*/  FMUL R7, R2, R7 ;  /* 0x0000000702077220 */ /* 0x000fe20000400000 */
[----:B------:R-:W-:Y:S01]  /*3bd0*/  FADD R20, R20, 1 ;  /* 0x3f80000014147421 */ /* 0x000fe20000000000 */
[----:B------:R-:W-:Y:S01]  /*3be0*/  FADD R19, R19, 1 ;  /* 0x3f80000013137421 */ /* 0x000fe20000000000 */
[----:B------:R-:W-:-:S02]  /*3bf0*/  FMUL R21, R21, R24 ;  /* 0x0000001815157220 */ /* 0x000fc40000400000 */
[----:B------:R-:W-:Y:S01]  /*3c00*/  FMUL R5, R20, R23 ;  /* 0x0000001714057220 */ /* 0x000fe20000400000 */
[----:B------:R-:W1:Y:S01]  /*3c10*/  FRND R6, R6 ;  /* 0x0000000600067307 */ /* 0x000e620000201000 */
[C---:B------:R-:W-:Y:S01]  /*3c20*/  FMUL R21, R2.reuse, R21 ;  /* 0x0000001502157220 */ /* 0x040fe20000400000 */
[----:B------:R-:W-:Y:S01]  /*3c30*/  FMUL R19, R19, R22 ;  /* 0x0000001613137220 */ /* 0x000fe20000400000 */
[----:B------:R-:W-:-:S03]  /*3c40*/  FMUL R5, R2, R5 ;  /* 0x0000000502057220 */ /* 0x000fc60000400000 */
[----:B------:R-:W-:Y:S02]  /*3c50*/  FMUL R19, R2, R19 ;  /* 0x0000001302137220 */ /* 0x000fe40000400000 */
[----:B------:R-:W2:Y:S01]  /*3c60*/  FRND R17, R17 ;  /* 0x0000001100117307 */ /* 0x000ea20000201000 */
[----:B0-----:R-:W-:-:S07]  /*3c70*/  FSETP.GT.AND P0, PT, R4, -127, PT ;  /* 0xc2fe00000400780b */ /* 0x001fce0003f04000 */
[----:B------:R-:W0:Y:S01]  /*3c80*/  FRND R15, R15 ;  /* 0x0000000f000f7307 */ /* 0x000e220000201000 */
[C---:B-1----:R-:W-:Y:S02]  /*3c90*/  FSETP.GT.AND P2, PT, R6.reuse, -127, PT ;  /* 0xc2fe00000600780b */ /* 0x042fe40003f44000 */
[----:B------:R-:W-:-:S05]  /*3ca0*/  FSETP.NAN.AND P4, PT, R6, R6, PT ;  /* 0x000000060600720b */ /* 0x000fca0003f88000 */
[----:B------:R-:W1:Y:S01]  /*3cb0*/  FRND R7, R7 ;  /* 0x0000000700077307 */ /* 0x000e620000201000 */
[----:B--2---:R-:W-:-:S05]  /*3cc0*/  FSETP.GT.AND P3, PT, R17, -127, PT ;  /* 0xc2fe00001100780b */ /* 0x004fca0003f64000 */
[----:B------:R-:W-:Y:S02]  /*3cd0*/  @!P2 FSEL R6, R6, -127, P4 ;  /* 0xc2fe00000606a808 */ /* 0x000fe40002000000 */
[----:B------:R-:W2:Y:S01]  /*3ce0*/  FRND R21, R21 ;  /* 0x0000001500157307 */ /* 0x000ea20000201000 */
[----:B------:R-:W-:Y:S02]  /*3cf0*/  FSETP.NAN.AND P4, PT, R17, R17, PT ;  /* 0x000000111100720b */ /* 0x000fe40003f88000 */
[----:B0-----:R-:W-:-:S03]  /*3d00*/  FSETP.GT.AND P2, PT, R15, -127, PT ;  /* 0xc2fe00000f00780b */ /* 0x001fc60003f44000 */
[----:B------:R-:W-:Y:S02]  /*3d10*/  @!P3 FSEL R17, R17, -127, P4 ;  /* 0xc2fe00001111b808 */ /* 0x000fe40002000000 */
[----:B------:R-:W0:Y:S01]  /*3d20*/  FRND R5, R5 ;  /* 0x0000000500057307 */ /* 0x000e220000201000 */
[C---:B------:R-:W-:Y:S02]  /*3d30*/  FSETP.NAN.AND P4, PT, R4.reuse, R4, PT ;  /* 0x000000040400720b */ /* 0x040fe40003f88000 */
[----:B-1----:R-:W-:Y:S02]  /*3d40*/  FSETP.GT.AND P3, PT, R7, -127, PT ;  /* 0xc2fe00000700780b */ /* 0x002fe40003f64000 */
[----:B------:R-:W-:Y:S02]  /*3d50*/  @!P0 FSEL R4, R4, -127, P4 ;  /* 0xc2fe000004048808 */ /* 0x000fe40002000000 */
[----:B------:R-:W-:Y:S01]  /*3d60*/  FSETP.NAN.AND P4, PT, R15, R15, PT ;  /* 0x0000000f0f00720b */ /* 0x000fe20003f88000 */
[----:B------:R-:W1:Y:S01]  /*3d70*/  FRND R19, R19 ;  /* 0x0000001300137307 */ /* 0x000e620000201000 */
[----:B--2---:R-:W-:-:S02]  /*3d80*/  FSETP.GT.AND P0, PT, R21, -127, PT ;  /* 0xc2fe00001500780b */ /* 0x004fc40003f04000 */
[----:B------:R-:W-:Y:S02]  /*3d90*/  @!P2 FSEL R15, R15, -127, P4 ;  /* 0xc2fe00000f0fa808 */ /* 0x000fe40002000000 */
[----:B------:R-:W-:Y:S02]  /*3da0*/  FSETP.NAN.AND P2, PT, R7, R7, PT ;  /* 0x000000070700720b */ /* 0x000fe40003f48000 */
[----:B------:R-:W-:Y:S01]  /*3db0*/  FSETP.NAN.AND P5, PT, R21, R21, PT ;  /* 0x000000151500720b */ /* 0x000fe20003fa8000 */
[----:B------:R-:W2:Y:S01]  /*3dc0*/  F2I.S16.TRUNC.NTZ R9, R6 ;  /* 0x0000000600097305 */ /* 0x000ea2000020e900 */
[----:B------:R-:W-:Y:S02]  /*3dd0*/  @!P3 FSEL R7, R7, -127, P2 ;  /* 0xc2fe00000707b808 */ /* 0x000fe40001000000 */
[----:B------:R-:W-:Y:S02]  /*3de0*/  FSETP.GEU.AND P2, PT, R6, 127, PT ;  /* 0x42fe00000600780b */ /* 0x000fe40003f4e000 */
[----:B0-----:R-:W-:-:S02]  /*3df0*/  FSETP.GT.AND P4, PT, R5, -127, PT ;  /* 0xc2fe00000500780b */ /* 0x001fc40003f84000 */
[----:B------:R-:W-:Y:S01]  /*3e00*/  @!P0 FSEL R21, R21, -127, P5 ;  /* 0xc2fe000015158808 */ /* 0x000fe20002800000 */
[----:B------:R-:W0:Y:S01]  /*3e10*/  F2I.S16.TRUNC.NTZ R10, R17 ;  /* 0x00000011000a7305 */ /* 0x000e22000020e900 */
[----:B-1----:R-:W-:Y:S02]  /*3e20*/  FSETP.GT.AND P0, PT, R19, -127, PT ;  /* 0xc2fe00001300780b */ /* 0x002fe40003f04000 */
[----:B------:R-:W-:Y:S02]  /*3e30*/  FSETP.GEU.AND P5, PT, R17, 127, PT ;  /* 0x42fe00001100780b */ /* 0x000fe40003fae000 */
[----:B------:R-:W-:Y:S02]  /*3e40*/  FSETP.NAN.AND P3, PT, R6, R6, PT ;  /* 0x000000060600720b */ /* 0x000fe40003f68000 */
[----:B------:R-:W-:Y:S01]  /*3e50*/  FSETP.NAN.AND P6, PT, R5, R5, PT ;  /* 0x000000050500720b */ /* 0x000fe20003fc8000 */
[----:B------:R-:W1:Y:S01]  /*3e60*/  F2I.S16.TRUNC.NTZ R0, R4 ;  /* 0x0000000400007305 */ /* 0x000e62000020e900 */
[----:B--2---:R-:W-:-:S02]  /*3e70*/  LOP3.LUT R9, R9, 0xffff, RZ, 0xc0, !PT ;  /* 0x0000ffff09097812 */ /* 0x004fc400078ec0ff */
[----:B------:R-:W-:Y:S02]  /*3e80*/  @!P4 FSEL R5, R5, -127, P6 ;  /* 0xc2fe00000505c808 */ /* 0x000fe40003000000 */
[----:B------:R-:W-:Y:S02]  /*3e90*/  @P2 SEL R9, R9, 0x7f, P3 ;  /* 0x0000007f09092807 */ /* 0x000fe40001800000 */
[----:B------:R-:W-:Y:S01]  /*3ea0*/  FSETP.NAN.AND P3, PT, R19, R19, PT ;  /* 0x000000131300720b */ /* 0x000fe20003f68000 */
[----:B------:R-:W2:Y:S01]  /*3eb0*/  F2I.S16.TRUNC.NTZ R8, R15 ;  /* 0x0000000f00087305 */ /* 0x000ea2000020e900 */
[----:B------:R-:W-:Y:S02]  /*3ec0*/  FSETP.GEU.AND P2, PT, R4, 127, PT ;  /* 0x42fe00000400780b */ /* 0x000fe40003f4e000 */
[----:B------:R-:W-:Y:S02]  /*3ed0*/  FSETP.GEU.AND P4, PT, R15, 127, PT ;  /* 0x42fe00000f00780b */ /* 0x000fe40003f8e000 */
[----:B------:R-:W-:-:S02]  /*3ee0*/  FSETP.NAN.AND P6, PT, R17, R17, PT ;  /* 0x000000111100720b */ /* 0x000fc40003fc8000 */
[----:B0-----:R-:W-:Y:S01]  /*3ef0*/  LOP3.LUT R10, R10, 0xffff, RZ, 0xc0, !PT ;  /* 0x0000ffff0a0a7812 */ /* 0x001fe200078ec0ff */
[----:B------:R2:W0:Y:S01]  /*3f00*/  F2I.S16.TRUNC.NTZ R11, R7 ;  /* 0x00000007000b7305 */ /* 0x000422000020e900 */
[----:B------:R-:W-:Y:S02]  /*3f10*/  @!P0 FSEL R19, R19, -127, P3 ;  /* 0xc2fe000013138808 */ /* 0x000fe40001800000 */
[----:B------:R-:W-:Y:S02]  /*3f20*/  @P5 SEL R10, R10, 0x7f, P6 ;  /* 0x0000007f0a0a5807 */ /* 0x000fe40003000000 */
[----:B------:R-:W-:Y:S02]  /*3f30*/  FSETP.NAN.AND P6, PT, R4, R4, PT ;  /* 0x000000040400720b */ /* 0x000fe40003fc8000 */
[C---:B------:R-:W-:Y:S01]  /*3f40*/  FSETP.GEU.AND P3, PT, R7.reuse, 127, PT ;  /* 0x42fe00000700780b */ /* 0x040fe20003f6e000 */
[----:B------:R-:W3:Y:S01]  /*3f50*/  F2I.S16.TRUNC.NTZ R6, R5 ;  /* 0x0000000500067305 */ /* 0x000ee2000020e900 */
[----:B------:R-:W-:-:S02]  /*3f60*/  FSETP.NAN.AND P0, PT, R7, R7, PT ;  /* 0x000000070700720b */ /* 0x000fc40003f08000 */
[----:B------:R-:W-:Y:S02]  /*3f70*/  FSETP.NAN.AND P5, PT, R15, R15, PT ;  /* 0x0000000f0f00720b */ /* 0x000fe40003fa8000 */
[----:B-1----:R-:W-:Y:S02]  /*3f80*/  LOP3.LUT R0, R0, 0xffff, RZ, 0xc0, !PT ;  /* 0x0000ffff00007812 */ /* 0x002fe400078ec0ff */
[----:B--2---:R-:W-:Y:S01]  /*3f90*/  LOP3.LUT R7, R8, 0xffff, RZ, 0xc0, !PT ;  /* 0x0000ffff08077812 */ /* 0x004fe200078ec0ff */
[----:B------:R-:W1:Y:S01]  /*3fa0*/  F2I.S16.TRUNC.NTZ R4, R19 ;  /* 0x0000001300047305 */ /* 0x000e62000020e900 */
[----:B------:R-:W-:Y:S02]  /*3fb0*/  @P2 SEL R0, R0, 0x7f, P6 ;  /* 0x0000007f00002807 */ /* 0x000fe40003000000 */
[----:B------:R-:W-:Y:S02]  /*3fc0*/  @P4 SEL R7, R7, 0x7f, P5 ;  /* 0x0000007f07074807 */ /* 0x000fe40002800000 */
[----:B------:R-:W-:-:S02]  /*3fd0*/  FSETP.GEU.AND P6, PT, R5, 127, PT ;  /* 0x42fe00000500780b */ /* 0x000fc40003fce000 */
[----:B------:R-:W-:Y:S01]  /*3fe0*/  FSETP.GEU.AND P4, PT, R19, 127, PT ;  /* 0x42fe00001300780b */ /* 0x000fe20003f8e000 */
[----:B------:R-:W2:Y:S01]  /*3ff0*/  F2I.S16.TRUNC.NTZ R16, R21 ;  /* 0x0000001500107305 */ /* 0x000ea2000020e900 */
[----:B0-----:R-:W-:Y:S02]  /*4000*/  LOP3.LUT R11, R11, 0xffff, RZ, 0xc0, !PT ;  /* 0x0000ffff0b0b7812 */ /* 0x001fe400078ec0ff */
[----:B---3--:R-:W-:Y:S02]  /*4010*/  LOP3.LUT R6, R6, 0xffff, RZ, 0xc0, !PT ;  /* 0x0000ffff06067812 */ /* 0x008fe400078ec0ff */
[----:B------:R-:W-:Y:S02]  /*4020*/  @P3 SEL R11, R11, 0x7f, P0 ;  /* 0x0000007f0b0b3807 */ /* 0x000fe40000000000 */
[----:B------:R-:W-:Y:S02]  /*4030*/  FSETP.NAN.AND P3, PT, R5, R5, PT ;  /* 0x000000050500720b */ /* 0x000fe40003f68000 */
[----:B------:R-:W-:-:S02]  /*4040*/  FSETP.NAN.AND P0, PT, R19, R19, PT ;  /* 0x000000131300720b */ /* 0x000fc40003f08000 */
[----:B-1----:R-:W-:Y:S02]  /*4050*/  LOP3.LUT R5, R4, 0xffff, RZ, 0xc0, !PT ;  /* 0x0000ffff04057812 */ /* 0x002fe400078ec0ff */
[----:B------:R-:W-:Y:S02]  /*4060*/  @P6 SEL R6, R6, 0x7f, P3 ;  /* 0x0000007f06066807 */ /* 0x000fe40001800000 */
[----:B------:R-:W-:Y:S02]  /*4070*/  @P4 SEL R5, R5, 0x7f, P0 ;  /* 0x0000007f05054807 */ /* 0x000fe40000000000 */
[----:B------:R-:W-:Y:S02]  /*4080*/  IADD3 R4, P0, R13, c[0x0][0x1a0], RZ ;  /* 0x000068000d047a10 */ /* 0x000fe40007f1e0ff */
[----:B------:R-:W-:Y:S02]  /*4090*/  FSETP.GEU.AND P2, PT, R21, 127, PT ;  /* 0x42fe00001500780b */ /* 0x000fe40003f4e000 */
[----:B------:R-:W-:-:S02]  /*40a0*/  PRMT R6, R5, 0x3340, R6 ;  /* 0x0000334005067816 */ /* 0x000fc40000000006 */
[----:B------:R-:W-:Y:S02]  /*40b0*/  LEA.HI.X.SX32 R5, R13, c[0x0][0x1a4], 0x1, P0 ;  /* 0x000069000d057a11 */ /* 0x000fe400000f0eff */
[----:B------:R-:W-:Y:S02]  /*40c0*/  IADD3 R14, P0, R14, 0x1000, RZ ;  /* 0x000010000e0e7810 */ /* 0x000fe40007f1e0ff */
[----:B------:R-:W-:Y:S02]  /*40d0*/  FSETP.NAN.AND P5, PT, R21, R21, PT ;  /* 0x000000151500720b */ /* 0x000fe40003fa8000 */
[----:B--2---:R-:W-:Y:S01]  /*40e0*/  LOP3.LUT R16, R16, 0xffff, RZ, 0xc0, !PT ;  /* 0x0000ffff10107812 */ /* 0x004fe200078ec0ff */
[----:B------:R-:W-:Y:S01]  /*40f0*/  IMAD.X R12, RZ, RZ, R12, P0 ;  /* 0x000000ffff0c7224 */ /* 0x000fe200000e060c */
[----:B------:R-:W-:Y:S02]  /*4100*/  ISETP.GE.U32.AND P0, PT, R14, 0x2000, PT ;  /* 0x000020000e00780c */ /* 0x000fe40003f06070 */
[----:B------:R-:W-:-:S02]  /*4110*/  @P2 SEL R16, R16, 0x7f, P5 ;  /* 0x0000007f10102807 */ /* 0x000fc40002800000 */
[----:B------:R-:W-:Y:S02]  /*4120*/  ISETP.GE.U32.AND.EX P0, PT, R12, RZ, PT, P0 ;  /* 0x000000ff0c00720c */ /* 0x000fe40003f06100 */
[----:B------:R-:W-:Y:S02]  /*4130*/  PRMT R9, R10, 0x3340, R9 ;  /* 0x000033400a097816 */ /* 0x000fe40000000009 */
[----:B------:R-:W-:Y:S02]  /*4140*/  PRMT R0, R7, 0x3340, R0 ;  /* 0x0000334007007816 */ /* 0x000fe40000000000 */
[----:B------:R-:W-:Y:S02]  /*4150*/  PRMT R11, R16, 0x3340, R11 ;  /* 0x00003340100b7816 */ /* 0x000fe4000000000b */
[----:B------:R-:W-:Y:S02]  /*4160*/  PRMT R10, R0, 0x5410, R9 ;  /* 0x00005410000a7816 */ /* 0x000fe40000000009 */
[----:B------:R-:W-:-:S05]  /*4170*/  PRMT R11, R6, 0x5410, R11 ;  /* 0x00005410060b7816 */ /* 0x000fca000000000b */
[----:B------:R0:W-:Y:S01]  /*4180*/  @!P1 STG.E.64 [R4.64], R10 ;  /* 0x0000000a04009986 */ /* 0x0001e2000c101b06 */
[----:B------:R-:W-:Y:S05]  /*4190*/  @P0 EXIT ;  /* 0x000000000000094d */ /* 0x000fea0003800000 */
[----:B------:R-:W-:Y:S05]  /*41a0*/  BRA `(.L_x_47) ;  /* 0xffffeb1000007947 */ /* 0x000fea000383ffff */
.L_x_48:
[----:B------:R-:W-:-:S00]  /*41b0*/  BRA `(.L_x_48) ;  /* 0xfffffff000007947 */ /* 0x000fc0000383ffff */
[----:B------:R-:W-:-:S00]  /*41c0*/  NOP ;  /* 0x0000000000007918 */ /* 0x000fc00000000000 */
        /* <DEDUP_REMOVED lines=11> */
.L_x_49:


//--------------------- .nv.global.init           --------------------------
	.section	.nv.global.init,"aw",@progbits
.nv.global.init:
	.type		_$_str,@object
	.size		_$_str,(.L_0 - _$_str)
_$_str:
        /*0000*/ 	.byte	0x5f, 0x5f, 0x43, 0x55, 0x44, 0x41, 0x5f, 0x46, 0x54, 0x5a, 0x00
.L_0:


//--------------------- .nv.shared.triton_red_fused__to_copy_add_amax_amin_clamp_gelu_mul_reciprocal_13 --------------------------
	.section	.nv.shared.triton_red_fused__to_copy_add_amax_amin_clamp_gelu_mul_reciprocal_13,"aw",@nobits
	.sectionflags	@""
	.align	16
